	.target	sm_103a

	.elftype	@"ET_EXEC"


//--------------------- .note.nv.tkinfo           --------------------------
	.section	.note.nv.tkinfo,"",@"SHT_NOTE"
	.sectionflags	@"SHF_NOTE_NV_TKINFO"
	.tkinfo
        /*0018*/ 	.word	0x00000002
        /*0030*/ 	.string	""
        /*0030*/ 	.string	"ptxas"
        /*0030*/ 	.string	"Cuda compilation tools, release 13.0, V13.0.88"
        /*0030*/ 	.string	"Build cuda_13.0.r13.0/compiler.36424714_0"
        /*0030*/ 	.string	"-arch sm_103a -m 64 "



//--------------------- .note.nv.cuinfo           --------------------------
	.section	.note.nv.cuinfo,"",@"SHT_NOTE"
	.sectionflags	@"SHF_NOTE_NV_CUINFO"
        /*0018*/ 	.short	0x0002
        /*001a*/ 	.short	0x0067
        /*001c*/ 	.short	0x0082
	.zero		2


//--------------------- .nv.info                  --------------------------
	.section	.nv.info,"",@"SHT_CUDA_INFO"
	.align	4


	//----- nvinfo : EIATTR_REGCOUNT
	.align		4
        /*0000*/ 	.byte	0x04, 0x2f
        /*0002*/ 	.short	(.L_29 - .L_28)
	.align		4
.L_28:
        /*0004*/ 	.word	index@(_Z25multi_tensor_apply_kernelI18TensorListMetadataILi4EE17LAMBStage1FunctorIfEJffffff10adamMode_tfffEEvlPViT_T0_DpT1_)
        /*0008*/ 	.word	0x00000020


	//----- nvinfo : EIATTR_FRAME_SIZE
	.align		4
.L_29:
        /*000c*/ 	.byte	0x04, 0x11
        /*000e*/ 	.short	(.L_31 - .L_30)
	.align		4
.L_30:
        /*0010*/ 	.word	index@(_Z25multi_tensor_apply_kernelI18TensorListMetadataILi4EE17LAMBStage1FunctorIfEJffffff10adamMode_tfffEEvlPViT_T0_DpT1_)
        /*0014*/ 	.word	0x00000000


	//----- nvinfo : EIATTR_REGCOUNT
	.align		4
.L_31:
        /*0018*/ 	.byte	0x04, 0x2f
        /*001a*/ 	.short	(.L_33 - .L_32)
	.align		4
.L_32:
        /*001c*/ 	.word	index@(_Z25multi_tensor_apply_kernelI18TensorListMetadataILi4EE17LAMBStage1FunctorIN3c104HalfEEJffffff10adamMode_tfffEEvlPViT_T0_DpT1_)
        /*0020*/ 	.word	0x00000020


	//----- nvinfo : EIATTR_FRAME_SIZE
	.align		4
.L_33:
        /*0024*/ 	.byte	0x04, 0x11
        /*0026*/ 	.short	(.L_35 - .L_34)
	.align		4
.L_34:
        /*0028*/ 	.word	index@(_Z25multi_tensor_apply_kernelI18TensorListMetadataILi4EE17LAMBStage1FunctorIN3c104HalfEEJffffff10adamMode_tfffEEvlPViT_T0_DpT1_)
        /*002c*/ 	.word	0x00000000


	//----- nvinfo : EIATTR_REGCOUNT
	.align		4
.L_35:
        /*0030*/ 	.byte	0x04, 0x2f
        /*0032*/ 	.short	(.L_37 - .L_36)
	.align		4
.L_36:
        /*0034*/ 	.word	index@(_Z25multi_tensor_apply_kernelI18TensorListMetadataILi2EE17LAMBStage2FunctorIfEJPfS4_ffEEvlPViT_T0_DpT1_)
        /*0038*/ 	.word	0x00000020


	//----- nvinfo : EIATTR_FRAME_SIZE
	.align		4
.L_37:
        /*003c*/ 	.byte	0x04, 0x11
        /*003e*/ 	.short	(.L_39 - .L_38)
	.align		4
.L_38:
        /*0040*/ 	.word	index@(_Z25multi_tensor_apply_kernelI18TensorListMetadataILi2EE17LAMBStage2FunctorIfEJPfS4_ffEEvlPViT_T0_DpT1_)
        /*0044*/ 	.word	0x00000000


	//----- nvinfo : EIATTR_REGCOUNT
	.align		4
.L_39:
        /*0048*/ 	.byte	0x04, 0x2f
        /*004a*/ 	.short	(.L_41 - .L_40)
	.align		4
.L_40:
        /*004c*/ 	.word	index@(_Z25multi_tensor_apply_kernelI18TensorListMetadataILi2EE17LAMBStage2FunctorIN3c104HalfEEJPfS6_ffEEvlPViT_T0_DpT1_)
        /*0050*/ 	.word	0x00000020


	//----- nvinfo : EIATTR_FRAME_SIZE
	.align		4
.L_41:
        /*0054*/ 	.byte	0x04, 0x11
        /*0056*/ 	.short	(.L_43 - .L_42)
	.align		4
.L_42:
        /*0058*/ 	.word	index@(_Z25multi_tensor_apply_kernelI18TensorListMetadataILi2EE17LAMBStage2FunctorIN3c104HalfEEJPfS6_ffEEvlPViT_T0_DpT1_)
        /*005c*/ 	.word	0x00000000


	//----- nvinfo : EIATTR_MIN_STACK_SIZE
	.align		4
.L_43:
        /*0060*/ 	.byte	0x04, 0x12
        /*0062*/ 	.short	(.L_45 - .L_44)
	.align		4
.L_44:
        /*0064*/ 	.word	index@(_Z25multi_tensor_apply_kernelI18TensorListMetadataILi2EE17LAMBStage2FunctorIN3c104HalfEEJPfS6_ffEEvlPViT_T0_DpT1_)
        /*0068*/ 	.word	0x00000000


	//----- nvinfo : EIATTR_MIN_STACK_SIZE
	.align		4
.L_45:
        /*006c*/ 	.byte	0x04, 0x12
        /*006e*/ 	.short	(.L_47 - .L_46)
	.align		4
.L_46:
        /*0070*/ 	.word	index@(_Z25multi_tensor_apply_kernelI18TensorListMetadataILi2EE17LAMBStage2FunctorIfEJPfS4_ffEEvlPViT_T0_DpT1_)
        /*0074*/ 	.word	0x00000000


	//----- nvinfo : EIATTR_MIN_STACK_SIZE
	.align		4
.L_47:
        /*0078*/ 	.byte	0x04, 0x12
        /*007a*/ 	.short	(.L_49 - .L_48)
	.align		4
.L_48:
        /*007c*/ 	.word	index@(_Z25multi_tensor_apply_kernelI18TensorListMetadataILi4EE17LAMBStage1FunctorIN3c104HalfEEJffffff10adamMode_tfffEEvlPViT_T0_DpT1_)
        /*0080*/ 	.word	0x00000000


	//----- nvinfo : EIATTR_MIN_STACK_SIZE
	.align		4
.L_49:
        /*0084*/ 	.byte	0x04, 0x12
        /*0086*/ 	.short	(.L_51 - .L_50)
	.align		4
.L_50:
        /*0088*/ 	.word	index@(_Z25multi_tensor_apply_kernelI18TensorListMetadataILi4EE17LAMBStage1FunctorIfEJffffff10adamMode_tfffEEvlPViT_T0_DpT1_)
        /*008c*/ 	.word	0x00000000
.L_51:


//--------------------- .nv.compat                --------------------------
	.section	.nv.compat,"",@"SHT_CUDA_COMPAT_INFO"
	.align	4
        /*0000*/ 	.byte	0x02, 0x09, 0x01, 0x00, 0x02, 0x02, 0x01, 0x00, 0x02, 0x05, 0x05, 0x00, 0x03, 0x07, 0x01, 0x01
        /*0010*/ 	.byte	0x02, 0x03, 0x00, 0x00, 0x02, 0x06, 0x01, 0x00, 0x04, 0x0b, 0x08, 0x00, 0x00, 0x00, 0x00, 0x00
        /*0020*/ 	.byte	0x00, 0x00, 0x00, 0x00


//--------------------- .nv.info._Z25multi_tensor_apply_kernelI18TensorListMetadataILi2EE17LAMBStage2FunctorIN3c104HalfEEJPfS6_ffEEvlPViT_T0_DpT1_ --------------------------
	.section	.nv.info._Z25multi_tensor_apply_kernelI18TensorListMetadataILi2EE17LAMBStage2FunctorIN3c104HalfEEJPfS6_ffEEvlPViT_T0_DpT1_,"",@"SHT_CUDA_INFO"
	.sectionflags	@""
	.align	4


	//----- nvinfo : EIATTR_CUDA_API_VERSION
	.align		4
        /*0000*/ 	.byte	0x04, 0x37
        /*0002*/ 	.short	(.L_53 - .L_52)
.L_52:
        /*0004*/ 	.word	0x00000082


	//----- nvinfo : EIATTR_KPARAM_INFO
	.align		4
.L_53:
        /*0008*/ 	.byte	0x04, 0x17
        /*000a*/ 	.short	(.L_55 - .L_54)
.L_54:
        /*000c*/ 	.word	0x00000000
        /*0010*/ 	.short	0x0007
        /*0012*/ 	.short	0x0c74
        /*0014*/ 	.byte	0x00, 0xf0, 0x11, 0x00


	//----- nvinfo : EIATTR_KPARAM_INFO
	.align		4
.L_55:
        /*0018*/ 	.byte	0x04, 0x17
        /*001a*/ 	.short	(.L_57 - .L_56)
.L_56:
        /*001c*/ 	.word	0x00000000
        /*0020*/ 	.short	0x0006
        /*0022*/ 	.short	0x0c70
        /*0024*/ 	.byte	0x00, 0xf0, 0x11, 0x00


	//----- nvinfo : EIATTR_KPARAM_INFO
	.align		4
.L_57:
        /*0028*/ 	.byte	0x04, 0x17
        /*002a*/ 	.short	(.L_59 - .L_58)
.L_58:
        /*002c*/ 	.word	0x00000000
        /*0030*/ 	.short	0x0005
        /*0032*/ 	.short	0x0c68
        /*0034*/ 	.byte	0x00, 0xf5, 0x21, 0x00


	//----- nvinfo : EIATTR_KPARAM_INFO
	.align		4
.L_59:
        /*0038*/ 	.byte	0x04, 0x17
        /*003a*/ 	.short	(.L_61 - .L_60)
.L_60:
        /*003c*/ 	.word	0x00000000
        /*0040*/ 	.short	0x0004
        /*0042*/ 	.short	0x0c60
        /*0044*/ 	.byte	0x00, 0xf5, 0x21, 0x00


	//----- nvinfo : EIATTR_KPARAM_INFO
	.align		4
.L_61:
        /*0048*/ 	.byte	0x04, 0x17
        /*004a*/ 	.short	(.L_63 - .L_62)
.L_62:
        /*004c*/ 	.word	0x00000000
        /*0050*/ 	.short	0x0003
        /*0052*/ 	.short	0x0c58
        /*0054*/ 	.byte	0x00, 0xf0, 0x05, 0x00


	//----- nvinfo : EIATTR_KPARAM_INFO
	.align		4
.L_63:
        /*0058*/ 	.byte	0x04, 0x17
        /*005a*/ 	.short	(.L_65 - .L_64)
.L_64:
        /*005c*/ 	.word	0x00000000
        /*0060*/ 	.short	0x0002
        /*0062*/ 	.short	0x0010
        /*0064*/ 	.byte	0x00, 0xf0, 0x21, 0x31


	//----- nvinfo : EIATTR_KPARAM_INFO
	.align		4
.L_65:
        /*0068*/ 	.byte	0x04, 0x17
        /*006a*/ 	.short	(.L_67 - .L_66)
.L_66:
        /*006c*/ 	.word	0x00000000
        /*0070*/ 	.short	0x0001
        /*0072*/ 	.short	0x0008
        /*0074*/ 	.byte	0x00, 0xf5, 0x21, 0x00


	//----- nvinfo : EIATTR_KPARAM_INFO
	.align		4
.L_67:
        /*0078*/ 	.byte	0x04, 0x17
        /*007a*/ 	.short	(.L_69 - .L_68)
.L_68:
        /*007c*/ 	.word	0x00000000
        /*0080*/ 	.short	0x0000
        /*0082*/ 	.short	0x0000
        /*0084*/ 	.byte	0x00, 0xf0, 0x21, 0x00


	//----- nvinfo : EIATTR_SPARSE_MMA_MASK
	.align		4
.L_69:
        /*0088*/ 	.byte	0x03, 0x50
        /*008a*/ 	.short	0x0000


	//----- nvinfo : EIATTR_MAXREG_COUNT
	.align		4
        /*008c*/ 	.byte	0x03, 0x1b
        /*008e*/ 	.short	0x00ff


	//----- nvinfo : EIATTR_MERCURY_ISA_VERSION
	.align		4
        /*0090*/ 	.byte	0x03, 0x5f
        /*0092*/ 	.short	0x0101


	//----- nvinfo : EIATTR_VRC_CTA_INIT_COUNT
	.align		4
        /*0094*/ 	.byte	0x02, 0x4a
	.zero		1
	.zero		1


	//----- nvinfo : EIATTR_EXIT_INSTR_OFFSETS
	.align		4
        /*0098*/ 	.byte	0x04, 0x1c
        /*009a*/ 	.short	(.L_71 - .L_70)


	//   ....[0]....
.L_70:
        /*009c*/ 	.word	0x00000230


	//   ....[1]....
        /*00a0*/ 	.word	0x000006f0


	//----- nvinfo : EIATTR_CBANK_PARAM_SIZE
	.align		4
.L_71:
        /*00a4*/ 	.byte	0x03, 0x19
        /*00a6*/ 	.short	0x0c78


	//----- nvinfo : EIATTR_PARAM_CBANK
	.align		4
        /*00a8*/ 	.byte	0x04, 0x0a
        /*00aa*/ 	.short	(.L_73 - .L_72)
	.align		4
.L_72:
        /*00ac*/ 	.word	index@(.nv.constant0._Z25multi_tensor_apply_kernelI18TensorListMetadataILi2EE17LAMBStage2FunctorIN3c104HalfEEJPfS6_ffEEvlPViT_T0_DpT1_)
        /*00b0*/ 	.short	0x0380
        /*00b2*/ 	.short	0x0c78


	//----- nvinfo : EIATTR_SW_WAR
	.align		4
.L_73:
        /*00b4*/ 	.byte	0x04, 0x36
        /*00b6*/ 	.short	(.L_75 - .L_74)
.L_74:
        /*00b8*/ 	.word	0x00000008
.L_75:


//--------------------- .nv.info._Z25multi_tensor_apply_kernelI18TensorListMetadataILi2EE17LAMBStage2FunctorIfEJPfS4_ffEEvlPViT_T0_DpT1_ --------------------------
	.section	.nv.info._Z25multi_tensor_apply_kernelI18TensorListMetadataILi2EE17LAMBStage2FunctorIfEJPfS4_ffEEvlPViT_T0_DpT1_,"",@"SHT_CUDA_INFO"
	.sectionflags	@""
	.align	4


	//----- nvinfo : EIATTR_CUDA_API_VERSION
	.align		4
        /*0000*/ 	.byte	0x04, 0x37
        /*0002*/ 	.short	(.L_77 - .L_76)
.L_76:
        /*0004*/ 	.word	0x00000082


	//----- nvinfo : EIATTR_KPARAM_INFO
	.align		4
.L_77:
        /*0008*/ 	.byte	0x04, 0x17
        /*000a*/ 	.short	(.L_79 - .L_78)
.L_78:
        /*000c*/ 	.word	0x00000000
        /*0010*/ 	.short	0x0007
        /*0012*/ 	.short	0x0c74
        /*0014*/ 	.byte	0x00, 0xf0, 0x11, 0x00


	//----- nvinfo : EIATTR_KPARAM_INFO
	.align		4
.L_79:
        /*0018*/ 	.byte	0x04, 0x17
        /*001a*/ 	.short	(.L_81 - .L_80)
.L_80:
        /*001c*/ 	.word	0x00000000
        /*0020*/ 	.short	0x0006
        /*0022*/ 	.short	0x0c70
        /*0024*/ 	.byte	0x00, 0xf0, 0x11, 0x00


	//----- nvinfo : EIATTR_KPARAM_INFO
	.align		4
.L_81:
        /*0028*/ 	.byte	0x04, 0x17
        /*002a*/ 	.short	(.L_83 - .L_82)
.L_82:
        /*002c*/ 	.word	0x00000000
        /*0030*/ 	.short	0x0005
        /*0032*/ 	.short	0x0c68
        /*0034*/ 	.byte	0x00, 0xf5, 0x21, 0x00


	//----- nvinfo : EIATTR_KPARAM_INFO
	.align		4
.L_83:
        /*0038*/ 	.byte	0x04, 0x17
        /*003a*/ 	.short	(.L_85 - .L_84)
.L_84:
        /*003c*/ 	.word	0x00000000
        /*0040*/ 	.short	0x0004
        /*0042*/ 	.short	0x0c60
        /*0044*/ 	.byte	0x00, 0xf5, 0x21, 0x00


	//----- nvinfo : EIATTR_KPARAM_INFO
	.align		4
.L_85:
        /*0048*/ 	.byte	0x04, 0x17
        /*004a*/ 	.short	(.L_87 - .L_86)
.L_86:
        /*004c*/ 	.word	0x00000000
        /*0050*/ 	.short	0x0003
        /*0052*/ 	.short	0x0c58
        /*0054*/ 	.byte	0x00, 0xf0, 0x05, 0x00


	//----- nvinfo : EIATTR_KPARAM_INFO
	.align		4
.L_87:
        /*0058*/ 	.byte	0x04, 0x17
        /*005a*/ 	.short	(.L_89 - .L_88)
.L_88:
        /*005c*/ 	.word	0x00000000
        /*0060*/ 	.short	0x0002
        /*0062*/ 	.short	0x0010
        /*0064*/ 	.byte	0x00, 0xf0, 0x21, 0x31


	//----- nvinfo : EIATTR_KPARAM_INFO
	.align		4
.L_89:
        /*0068*/ 	.byte	0x04, 0x17
        /*006a*/ 	.short	(.L_91 - .L_90)
.L_90:
        /*006c*/ 	.word	0x00000000
        /*0070*/ 	.short	0x0001
        /*0072*/ 	.short	0x0008
        /*0074*/ 	.byte	0x00, 0xf5, 0x21, 0x00


	//----- nvinfo : EIATTR_KPARAM_INFO
	.align		4
.L_91:
        /*0078*/ 	.byte	0x04, 0x17
        /*007a*/ 	.short	(.L_93 - .L_92)
.L_92:
        /*007c*/ 	.word	0x00000000
        /*0080*/ 	.short	0x0000
        /*0082*/ 	.short	0x0000
        /*0084*/ 	.byte	0x00, 0xf0, 0x21, 0x00


	//----- nvinfo : EIATTR_SPARSE_MMA_MASK
	.align		4
.L_93:
        /*0088*/ 	.byte	0x03, 0x50
        /*008a*/ 	.short	0x0000


	//----- nvinfo : EIATTR_MAXREG_COUNT
	.align		4
        /*008c*/ 	.byte	0x03, 0x1b
        /*008e*/ 	.short	0x00ff


	//----- nvinfo : EIATTR_MERCURY_ISA_VERSION
	.align		4
        /*0090*/ 	.byte	0x03, 0x5f
        /*0092*/ 	.short	0x0101


	//----- nvinfo : EIATTR_VRC_CTA_INIT_COUNT
	.align		4
        /*0094*/ 	.byte	0x02, 0x4a
	.zero		1
	.zero		1


	//----- nvinfo : EIATTR_EXIT_INSTR_OFFSETS
	.align		4
        /*0098*/ 	.byte	0x04, 0x1c
        /*009a*/ 	.short	(.L_95 - .L_94)


	//   ....[0]....
.L_94:
        /*009c*/ 	.word	0x00000230


	//   ....[1]....
        /*00a0*/ 	.word	0x00000600


	//----- nvinfo : EIATTR_CBANK_PARAM_SIZE
	.align		4
.L_95:
        /*00a4*/ 	.byte	0x03, 0x19
        /*00a6*/ 	.short	0x0c78


	//----- nvinfo : EIATTR_PARAM_CBANK
	.align		4
        /*00a8*/ 	.byte	0x04, 0x0a
        /*00aa*/ 	.short	(.L_97 - .L_96)
	.align		4
.L_96:
        /*00ac*/ 	.word	index@(.nv.constant0._Z25multi_tensor_apply_kernelI18TensorListMetadataILi2EE17LAMBStage2FunctorIfEJPfS4_ffEEvlPViT_T0_DpT1_)
        /*00b0*/ 	.short	0x0380
        /*00b2*/ 	.short	0x0c78


	//----- nvinfo : EIATTR_SW_WAR
	.align		4
.L_97:
        /*00b4*/ 	.byte	0x04, 0x36
        /*00b6*/ 	.short	(.L_99 - .L_98)
.L_98:
        /*00b8*/ 	.word	0x00000008
.L_99:


//--------------------- .nv.info._Z25multi_tensor_apply_kernelI18TensorListMetadataILi4EE17LAMBStage1FunctorIN3c104HalfEEJffffff10adamMode_tfffEEvlPViT_T0_DpT1_ --------------------------
	.section	.nv.info._Z25multi_tensor_apply_kernelI18TensorListMetadataILi4EE17LAMBStage1FunctorIN3c104HalfEEJffffff10adamMode_tfffEEvlPViT_T0_DpT1_,"",@"SHT_CUDA_INFO"
	.sectionflags	@""
	.align	4


	//----- nvinfo : EIATTR_CUDA_API_VERSION
	.align		4
        /*0000*/ 	.byte	0x04, 0x37
        /*0002*/ 	.short	(.L_101 - .L_100)
.L_100:
        /*0004*/ 	.word	0x00000082


	//----- nvinfo : EIATTR_KPARAM_INFO
	.align		4
.L_101:
        /*0008*/ 	.byte	0x04, 0x17
        /*000a*/ 	.short	(.L_103 - .L_102)
.L_102:
        /*000c*/ 	.word	0x00000000
        /*0010*/ 	.short	0x000d
        /*0012*/ 	.short	0x0c20
        /*0014*/ 	.byte	0x00, 0xf0, 0x11, 0x00


	//----- nvinfo : EIATTR_KPARAM_INFO
	.align		4
.L_103:
        /*0018*/ 	.byte	0x04, 0x17
        /*001a*/ 	.short	(.L_105 - .L_104)
.L_104:
        /*001c*/ 	.word	0x00000000
        /*0020*/ 	.short	0x000c
        /*0022*/ 	.short	0x0c1c
        /*0024*/ 	.byte	0x00, 0xf0, 0x11, 0x00


	//----- nvinfo : EIATTR_KPARAM_INFO
	.align		4
.L_105:
        /*0028*/ 	.byte	0x04, 0x17
        /*002a*/ 	.short	(.L_107 - .L_106)
.L_106:
        /*002c*/ 	.word	0x00000000
        /*0030*/ 	.short	0x000b
        /*0032*/ 	.short	0x0c18
        /*0034*/ 	.byte	0x00, 0xf0, 0x11, 0x00


	//----- nvinfo : EIATTR_KPARAM_INFO
	.align		4
.L_107:
        /*0038*/ 	.byte	0x04, 0x17
        /*003a*/ 	.short	(.L_109 - .L_108)
.L_108:
        /*003c*/ 	.word	0x00000000
        /*0040*/ 	.short	0x000a
        /*0042*/ 	.short	0x0c14
        /*0044*/ 	.byte	0x00, 0xf0, 0x11, 0x00


	//----- nvinfo : EIATTR_KPARAM_INFO
	.align		4
.L_109:
        /*0048*/ 	.byte	0x04, 0x17
        /*004a*/ 	.short	(.L_111 - .L_110)
.L_110:
        /*004c*/ 	.word	0x00000000
        /*0050*/ 	.short	0x0009
        /*0052*/ 	.short	0x0c10
        /*0054*/ 	.byte	0x00, 0xf0, 0x11, 0x00


	//----- nvinfo : EIATTR_KPARAM_INFO
	.align		4
.L_111:
        /*0058*/ 	.byte	0x04, 0x17
        /*005a*/ 	.short	(.L_113 - .L_112)
.L_112:
        /*005c*/ 	.word	0x00000000
        /*0060*/ 	.short	0x0008
        /*0062*/ 	.short	0x0c0c
        /*0064*/ 	.byte	0x00, 0xf0, 0x11, 0x00


	//----- nvinfo : EIATTR_KPARAM_INFO
	.align		4
.L_113:
        /*0068*/ 	.byte	0x04, 0x17
        /*006a*/ 	.short	(.L_115 - .L_114)
.L_114:
        /*006c*/ 	.word	0x00000000
        /*0070*/ 	.short	0x0007
        /*0072*/ 	.short	0x0c08
        /*0074*/ 	.byte	0x00, 0xf0, 0x11, 0x00


	//----- nvinfo : EIATTR_KPARAM_INFO
	.align		4
.L_115:
        /*0078*/ 	.byte	0x04, 0x17
        /*007a*/ 	.short	(.L_117 - .L_116)
.L_116:
        /*007c*/ 	.word	0x00000000
        /*0080*/ 	.short	0x0006
        /*0082*/ 	.short	0x0c04
        /*0084*/ 	.byte	0x00, 0xf0, 0x11, 0x00


	//----- nvinfo : EIATTR_KPARAM_INFO
	.align		4
.L_117:
        /*0088*/ 	.byte	0x04, 0x17
        /*008a*/ 	.short	(.L_119 - .L_118)
.L_118:
        /*008c*/ 	.word	0x00000000
        /*0090*/ 	.short	0x0005
        /*0092*/ 	.short	0x0c00
        /*0094*/ 	.byte	0x00, 0xf0, 0x11, 0x00


	//----- nvinfo : EIATTR_KPARAM_INFO
	.align		4
.L_119:
        /*0098*/ 	.byte	0x04, 0x17
        /*009a*/ 	.short	(.L_121 - .L_120)
.L_120:
        /*009c*/ 	.word	0x00000000
        /*00a0*/ 	.short	0x0004
        /*00a2*/ 	.short	0x0bfc
        /*00a4*/ 	.byte	0x00, 0xf0, 0x11, 0x00


	//----- nvinfo : EIATTR_KPARAM_INFO
	.align		4
.L_121:
        /*00a8*/ 	.byte	0x04, 0x17
        /*00aa*/ 	.short	(.L_123 - .L_122)
.L_122:
        /*00ac*/ 	.word	0x00000000
        /*00b0*/ 	.short	0x0003
        /*00b2*/ 	.short	0x0bf8
        /*00b4*/ 	.byte	0x00, 0xf0, 0x05, 0x00


	//----- nvinfo : EIATTR_KPARAM_INFO
	.align		4
.L_123:
        /*00b8*/ 	.byte	0x04, 0x17
        /*00ba*/ 	.short	(.L_125 - .L_124)
.L_124:
        /*00bc*/ 	.word	0x00000000
        /*00c0*/ 	.short	0x0002
        /*00c2*/ 	.short	0x0010
        /*00c4*/ 	.byte	0x00, 0xf0, 0xa1, 0x2f


	//----- nvinfo : EIATTR_KPARAM_INFO
	.align		4
.L_125:
        /*00c8*/ 	.byte	0x04, 0x17
        /*00ca*/ 	.short	(.L_127 - .L_126)
.L_126:
        /*00cc*/ 	.word	0x00000000
        /*00d0*/ 	.short	0x0001
        /*00d2*/ 	.short	0x0008
        /*00d4*/ 	.byte	0x00, 0xf5, 0x21, 0x00


	//----- nvinfo : EIATTR_KPARAM_INFO
	.align		4
.L_127:
        /*00d8*/ 	.byte	0x04, 0x17
        /*00da*/ 	.short	(.L_129 - .L_128)
.L_128:
        /*00dc*/ 	.word	0x00000000
        /*00e0*/ 	.short	0x0000
        /*00e2*/ 	.short	0x0000
        /*00e4*/ 	.byte	0x00, 0xf0, 0x21, 0x00


	//----- nvinfo : EIATTR_SPARSE_MMA_MASK
	.align		4
.L_129:
        /*00e8*/ 	.byte	0x03, 0x50
        /*00ea*/ 	.short	0x0000


	//----- nvinfo : EIATTR_MAXREG_COUNT
	.align		4
        /*00ec*/ 	.byte	0x03, 0x1b
        /*00ee*/ 	.short	0x00ff


	//----- nvinfo : EIATTR_MERCURY_ISA_VERSION
	.align		4
        /*00f0*/ 	.byte	0x03, 0x5f
        /*00f2*/ 	.short	0x0101


	//----- nvinfo : EIATTR_VRC_CTA_INIT_COUNT
	.align		4
        /*00f4*/ 	.byte	0x02, 0x4a
	.zero		1
	.zero		1


	//----- nvinfo : EIATTR_EXIT_INSTR_OFFSETS
	.align		4
        /*00f8*/ 	.byte	0x04, 0x1c
        /*00fa*/ 	.short	(.L_131 - .L_130)


	//   ....[0]....
.L_130:
        /*00fc*/ 	.word	0x00000110


	//   ....[1]....
        /*0100*/ 	.word	0x00000d00


	//   ....[2]....
        /*0104*/ 	.word	0x00001790


	//   ....[3]....
        /*0108*/ 	.word	0x00002470


	//   ....[4]....
        /*010c*/ 	.word	0x00003150


	//----- nvinfo : EIATTR_CRS_STACK_SIZE
	.align		4
.L_131:
        /*0110*/ 	.byte	0x04, 0x1e
        /*0112*/ 	.short	(.L_133 - .L_132)
.L_132:
        /*0114*/ 	.word	0x00000000


	//----- nvinfo : EIATTR_CBANK_PARAM_SIZE
	.align		4
.L_133:
        /*0118*/ 	.byte	0x03, 0x19
        /*011a*/ 	.short	0x0c24


	//----- nvinfo : EIATTR_PARAM_CBANK
	.align		4
        /*011c*/ 	.byte	0x04, 0x0a
        /*011e*/ 	.short	(.L_135 - .L_134)
	.align		4
.L_134:
        /*0120*/ 	.word	index@(.nv.constant0._Z25multi_tensor_apply_kernelI18TensorListMetadataILi4EE17LAMBStage1FunctorIN3c104HalfEEJffffff10adamMode_tfffEEvlPViT_T0_DpT1_)
        /*0124*/ 	.short	0x0380
        /*0126*/ 	.short	0x0c24


	//----- nvinfo : EIATTR_SW_WAR
	.align		4
.L_135:
        /*0128*/ 	.byte	0x04, 0x36
        /*012a*/ 	.short	(.L_137 - .L_136)
.L_136:
        /*012c*/ 	.word	0x00000008
.L_137:


//--------------------- .nv.info._Z25multi_tensor_apply_kernelI18TensorListMetadataILi4EE17LAMBStage1FunctorIfEJffffff10adamMode_tfffEEvlPViT_T0_DpT1_ --------------------------
	.section	.nv.info._Z25multi_tensor_apply_kernelI18TensorListMetadataILi4EE17LAMBStage1FunctorIfEJffffff10adamMode_tfffEEvlPViT_T0_DpT1_,"",@"SHT_CUDA_INFO"
	.sectionflags	@""
	.align	4


	//----- nvinfo : EIATTR_CUDA_API_VERSION
	.align		4
        /*0000*/ 	.byte	0x04, 0x37
        /*0002*/ 	.short	(.L_139 - .L_138)
.L_138:
        /*0004*/ 	.word	0x00000082


	//----- nvinfo : EIATTR_KPARAM_INFO
	.align		4
.L_139:
        /*0008*/ 	.byte	0x04, 0x17
        /*000a*/ 	.short	(.L_141 - .L_140)
.L_140:
        /*000c*/ 	.word	0x00000000
        /*0010*/ 	.short	0x000d
        /*0012*/ 	.short	0x0c20
        /*0014*/ 	.byte	0x00, 0xf0, 0x11, 0x00


	//----- nvinfo : EIATTR_KPARAM_INFO
	.align		4
.L_141:
        /*0018*/ 	.byte	0x04, 0x17
        /*001a*/ 	.short	(.L_143 - .L_142)
.L_142:
        /*001c*/ 	.word	0x00000000
        /*0020*/ 	.short	0x000c
        /*0022*/ 	.short	0x0c1c
        /*0024*/ 	.byte	0x00, 0xf0, 0x11, 0x00


	//----- nvinfo : EIATTR_KPARAM_INFO
	.align		4
.L_143:
        /*0028*/ 	.byte	0x04, 0x17
        /*002a*/ 	.short	(.L_145 - .L_144)
.L_144:
        /*002c*/ 	.word	0x00000000
        /*0030*/ 	.short	0x000b
        /*0032*/ 	.short	0x0c18
        /*0034*/ 	.byte	0x00, 0xf0, 0x11, 0x00


	//----- nvinfo : EIATTR_KPARAM_INFO
	.align		4
.L_145:
        /*0038*/ 	.byte	0x04, 0x17
        /*003a*/ 	.short	(.L_147 - .L_146)
.L_146:
        /*003c*/ 	.word	0x00000000
        /*0040*/ 	.short	0x000a
        /*0042*/ 	.short	0x0c14
        /*0044*/ 	.byte	0x00, 0xf0, 0x11, 0x00


	//----- nvinfo : EIATTR_KPARAM_INFO
	.align		4
.L_147:
        /*0048*/ 	.byte	0x04, 0x17
        /*004a*/ 	.short	(.L_149 - .L_148)
.L_148:
        /*004c*/ 	.word	0x00000000
        /*0050*/ 	.short	0x0009
        /*0052*/ 	.short	0x0c10
        /*0054*/ 	.byte	0x00, 0xf0, 0x11, 0x00


	//----- nvinfo : EIATTR_KPARAM_INFO
	.align		4
.L_149:
        /*0058*/ 	.byte	0x04, 0x17
        /*005a*/ 	.short	(.L_151 - .L_150)
.L_150:
        /*005c*/ 	.word	0x00000000
        /*0060*/ 	.short	0x0008
        /*0062*/ 	.short	0x0c0c
        /*0064*/ 	.byte	0x00, 0xf0, 0x11, 0x00


	//----- nvinfo : EIATTR_KPARAM_INFO
	.align		4
.L_151:
        /*0068*/ 	.byte	0x04, 0x17
        /*006a*/ 	.short	(.L_153 - .L_152)
.L_152:
        /*006c*/ 	.word	0x00000000
        /*0070*/ 	.short	0x0007
        /*0072*/ 	.short	0x0c08
        /*0074*/ 	.byte	0x00, 0xf0, 0x11, 0x00


	//----- nvinfo : EIATTR_KPARAM_INFO
	.align		4
.L_153:
        /*0078*/ 	.byte	0x04, 0x17
        /*007a*/ 	.short	(.L_155 - .L_154)
.L_154:
        /*007c*/ 	.word	0x00000000
        /*0080*/ 	.short	0x0006
        /*0082*/ 	.short	0x0c04
        /*0084*/ 	.byte	0x00, 0xf0, 0x11, 0x00


	//----- nvinfo : EIATTR_KPARAM_INFO
	.align		4
.L_155:
        /*0088*/ 	.byte	0x04, 0x17
        /*008a*/ 	.short	(.L_157 - .L_156)
.L_156:
        /*008c*/ 	.word	0x00000000
        /*0090*/ 	.short	0x0005
        /*0092*/ 	.short	0x0c00
        /*0094*/ 	.byte	0x00, 0xf0, 0x11, 0x00


	//----- nvinfo : EIATTR_KPARAM_INFO
	.align		4
.L_157:
        /*0098*/ 	.byte	0x04, 0x17
        /*009a*/ 	.short	(.L_159 - .L_158)
.L_158:
        /*009c*/ 	.word	0x00000000
        /*00a0*/ 	.short	0x0004
        /*00a2*/ 	.short	0x0bfc
        /*00a4*/ 	.byte	0x00, 0xf0, 0x11, 0x00


	//----- nvinfo : EIATTR_KPARAM_INFO
	.align		4
.L_159:
        /*00a8*/ 	.byte	0x04, 0x17
        /*00aa*/ 	.short	(.L_161 - .L_160)
.L_160:
        /*00ac*/ 	.word	0x00000000
        /*00b0*/ 	.short	0x0003
        /*00b2*/ 	.short	0x0bf8
        /*00b4*/ 	.byte	0x00, 0xf0, 0x05, 0x00


	//----- nvinfo : EIATTR_KPARAM_INFO
	.align		4
.L_161:
        /*00b8*/ 	.byte	0x04, 0x17
        /*00ba*/ 	.short	(.L_163 - .L_162)
.L_162:
        /*00bc*/ 	.word	0x00000000
        /*00c0*/ 	.short	0x0002
        /*00c2*/ 	.short	0x0010
        /*00c4*/ 	.byte	0x00, 0xf0, 0xa1, 0x2f


	//----- nvinfo : EIATTR_KPARAM_INFO
	.align		4
.L_163:
        /*00c8*/ 	.byte	0x04, 0x17
        /*00ca*/ 	.short	(.L_165 - .L_164)
.L_164:
        /*00cc*/ 	.word	0x00000000
        /*00d0*/ 	.short	0x0001
        /*00d2*/ 	.short	0x0008
        /*00d4*/ 	.byte	0x00, 0xf5, 0x21, 0x00


	//----- nvinfo : EIATTR_KPARAM_INFO
	.align		4
.L_165:
        /*00d8*/ 	.byte	0x04, 0x17
        /*00da*/ 	.short	(.L_167 - .L_166)
.L_166:
        /*00dc*/ 	.word	0x00000000
        /*00e0*/ 	.short	0x0000
        /*00e2*/ 	.short	0x0000
        /*00e4*/ 	.byte	0x00, 0xf0, 0x21, 0x00


	//----- nvinfo : EIATTR_SPARSE_MMA_MASK
	.align		4
.L_167:
        /*00e8*/ 	.byte	0x03, 0x50
        /*00ea*/ 	.short	0x0000


	//----- nvinfo : EIATTR_MAXREG_COUNT
	.align		4
        /*00ec*/ 	.byte	0x03, 0x1b
        /*00ee*/ 	.short	0x00ff


	//----- nvinfo : EIATTR_MERCURY_ISA_VERSION
	.align		4
        /*00f0*/ 	.byte	0x03, 0x5f
        /*00f2*/ 	.short	0x0101


	//----- nvinfo : EIATTR_VRC_CTA_INIT_COUNT
	.align		4
        /*00f4*/ 	.byte	0x02, 0x4a
	.zero		1
	.zero		1


	//----- nvinfo : EIATTR_EXIT_INSTR_OFFSETS
	.align		4
        /*00f8*/ 	.byte	0x04, 0x1c
        /*00fa*/ 	.short	(.L_169 - .L_168)


	//   ....[0]....
.L_168:
        /*00fc*/ 	.word	0x00000110


	//   ....[1]....
        /*0100*/ 	.word	0x00000ac0


	//   ....[2]....
        /*0104*/ 	.word	0x000013c0


	//   ....[3]....
        /*0108*/ 	.word	0x00001de0


	//   ....[4]....
        /*010c*/ 	.word	0x000028d0


	//----- nvinfo : EIATTR_CRS_STACK_SIZE
	.align		4
.L_169:
        /*0110*/ 	.byte	0x04, 0x1e
        /*0112*/ 	.short	(.L_171 - .L_170)
.L_170:
        /*0114*/ 	.word	0x00000000


	//----- nvinfo : EIATTR_CBANK_PARAM_SIZE
	.align		4
.L_171:
        /*0118*/ 	.byte	0x03, 0x19
        /*011a*/ 	.short	0x0c24


	//----- nvinfo : EIATTR_PARAM_CBANK
	.align		4
        /*011c*/ 	.byte	0x04, 0x0a
        /*011e*/ 	.short	(.L_173 - .L_172)
	.align		4
.L_172:
        /*0120*/ 	.word	index@(.nv.constant0._Z25multi_tensor_apply_kernelI18TensorListMetadataILi4EE17LAMBStage1FunctorIfEJffffff10adamMode_tfffEEvlPViT_T0_DpT1_)
        /*0124*/ 	.short	0x0380
        /*0126*/ 	.short	0x0c24


	//----- nvinfo : EIATTR_SW_WAR
	.align		4
.L_173:
        /*0128*/ 	.byte	0x04, 0x36
        /*012a*/ 	.short	(.L_175 - .L_174)
.L_174:
        /*012c*/ 	.word	0x00000008
.L_175:


//--------------------- .nv.callgraph             --------------------------
	.section	.nv.callgraph,"",@"SHT_CUDA_CALLGRAPH"
	.align	4
	.sectionentsize	8
	.align		4
        /*0000*/ 	.word	0x00000000
	.align		4
        /*0004*/ 	.word	0xffffffff
	.align		4
        /*0008*/ 	.word	0x00000000
	.align		4
        /*000c*/ 	.word	0xfffffffe
	.align		4
        /*0010*/ 	.word	0x00000000
	.align		4
        /*0014*/ 	.word	0xfffffffd
	.align		4
        /*0018*/ 	.word	0x00000000
	.align		4
        /*001c*/ 	.word	0xfffffffc


//--------------------- .nv.constant4             --------------------------
	.section	.nv.constant4,"a",@progbits
	.align	8
	.align		8
.nv.constant4:
        /*0000*/ 	.dword	_ZN56_INTERNAL_3ec342f3_25_fused_lamb_cuda_kernel_cu_a66d8c3e4cuda3std3__45__cpo5beginE
	.align		8
        /*0008*/ 	.dword	_ZN56_INTERNAL_3ec342f3_25_fused_lamb_cuda_kernel_cu_a66d8c3e4cuda3std3__45__cpo3endE
	.align		8
        /*0010*/ 	.dword	_ZN56_INTERNAL_3ec342f3_25_fused_lamb_cuda_kernel_cu_a66d8c3e4cuda3std3__45__cpo6cbeginE
	.align		8
        /*0018*/ 	.dword	_ZN56_INTERNAL_3ec342f3_25_fused_lamb_cuda_kernel_cu_a66d8c3e4cuda3std3__45__cpo4cendE
	.align		8
        /*0020*/ 	.dword	_ZN56_INTERNAL_3ec342f3_25_fused_lamb_cuda_kernel_cu_a66d8c3e4cuda3std3__45__cpo6rbeginE
	.align		8
        /*0028*/ 	.dword	_ZN56_INTERNAL_3ec342f3_25_fused_lamb_cuda_kernel_cu_a66d8c3e4cuda3std3__45__cpo4rendE
	.align		8
        /*0030*/ 	.dword	_ZN56_INTERNAL_3ec342f3_25_fused_lamb_cuda_kernel_cu_a66d8c3e4cuda3std3__45__cpo7crbeginE
	.align		8
        /*0038*/ 	.dword	_ZN56_INTERNAL_3ec342f3_25_fused_lamb_cuda_kernel_cu_a66d8c3e4cuda3std3__45__cpo5crendE
	.align		8
        /*0040*/ 	.dword	_ZN56_INTERNAL_3ec342f3_25_fused_lamb_cuda_kernel_cu_a66d8c3e4cuda3std3__458_GLOBAL__N__3ec342f3_25_fused_lamb_cuda_kernel_cu_a66d8c3e6ignoreE
	.align		8
        /*0048*/ 	.dword	_ZN56_INTERNAL_3ec342f3_25_fused_lamb_cuda_kernel_cu_a66d8c3e4cuda3std3__419piecewise_constructE
	.align		8
        /*0050*/ 	.dword	_ZN56_INTERNAL_3ec342f3_25_fused_lamb_cuda_kernel_cu_a66d8c3e4cuda3std3__48in_placeE
	.align		8
        /*0058*/ 	.dword	_ZN56_INTERNAL_3ec342f3_25_fused_lamb_cuda_kernel_cu_a66d8c3e4cuda3std3__420unreachable_sentinelE
	.align		8
        /*0060*/ 	.dword	_ZN56_INTERNAL_3ec342f3_25_fused_lamb_cuda_kernel_cu_a66d8c3e4cuda3std6ranges3__45__cpo4swapE
	.align		8
        /*0068*/ 	.dword	_ZN56_INTERNAL_3ec342f3_25_fused_lamb_cuda_kernel_cu_a66d8c3e4cuda3std6ranges3__45__cpo9iter_moveE
	.align		8
        /*0070*/ 	.dword	_ZN56_INTERNAL_3ec342f3_25_fused_lamb_cuda_kernel_cu_a66d8c3e4cuda3std6ranges3__45__cpo5beginE
	.align		8
        /*0078*/ 	.dword	_ZN56_INTERNAL_3ec342f3_25_fused_lamb_cuda_kernel_cu_a66d8c3e4cuda3std6ranges3__45__cpo3endE
	.align		8
        /*0080*/ 	.dword	_ZN56_INTERNAL_3ec342f3_25_fused_lamb_cuda_kernel_cu_a66d8c3e4cuda3std6ranges3__45__cpo6cbeginE
	.align		8
        /*0088*/ 	.dword	_ZN56_INTERNAL_3ec342f3_25_fused_lamb_cuda_kernel_cu_a66d8c3e4cuda3std6ranges3__45__cpo4cendE
	.align		8
        /*0090*/ 	.dword	_ZN56_INTERNAL_3ec342f3_25_fused_lamb_cuda_kernel_cu_a66d8c3e4cuda3std6ranges3__45__cpo7advanceE
	.align		8
        /*0098*/ 	.dword	_ZN56_INTERNAL_3ec342f3_25_fused_lamb_cuda_kernel_cu_a66d8c3e4cuda3std6ranges3__45__cpo9iter_swapE
	.align		8
        /*00a0*/ 	.dword	_ZN56_INTERNAL_3ec342f3_25_fused_lamb_cuda_kernel_cu_a66d8c3e4cuda3std6ranges3__45__cpo4nextE
	.align		8
        /*00a8*/ 	.dword	_ZN56_INTERNAL_3ec342f3_25_fused_lamb_cuda_kernel_cu_a66d8c3e4cuda3std6ranges3__45__cpo4prevE
	.align		8
        /*00b0*/ 	.dword	_ZN56_INTERNAL_3ec342f3_25_fused_lamb_cuda_kernel_cu_a66d8c3e4cuda3std6ranges3__45__cpo4dataE
	.align		8
        /*00b8*/ 	.dword	_ZN56_INTERNAL_3ec342f3_25_fused_lamb_cuda_kernel_cu_a66d8c3e4cuda3std6ranges3__45__cpo5cdataE
	.align		8
        /*00c0*/ 	.dword	_ZN56_INTERNAL_3ec342f3_25_fused_lamb_cuda_kernel_cu_a66d8c3e4cuda3std6ranges3__45__cpo4sizeE
	.align		8
        /*00c8*/ 	.dword	_ZN56_INTERNAL_3ec342f3_25_fused_lamb_cuda_kernel_cu_a66d8c3e4cuda3std6ranges3__45__cpo5ssizeE
	.align		8
        /*00d0*/ 	.dword	_ZN56_INTERNAL_3ec342f3_25_fused_lamb_cuda_kernel_cu_a66d8c3e4cuda3std6ranges3__45__cpo8distanceE
	.align		8
        /*00d8*/ 	.dword	_ZN56_INTERNAL_3ec342f3_25_fused_lamb_cuda_kernel_cu_a66d8c3e6thrust24THRUST_300001_SM_1030_NS6system6detail10sequential3seqE


//--------------------- .text._Z25multi_tensor_apply_kernelI18TensorListMetadataILi2EE17LAMBStage2FunctorIN3c104HalfEEJPfS6_ffEEvlPViT_T0_DpT1_ --------------------------
	.section	.text._Z25multi_tensor_apply_kernelI18TensorListMetadataILi2EE17LAMBStage2FunctorIN3c104HalfEEJPfS6_ffEEvlPViT_T0_DpT1_,"ax",@progbits
	.align	128
        .global         _Z25multi_tensor_apply_kernelI18TensorListMetadataILi2EE17LAMBStage2FunctorIN3c104HalfEEJPfS6_ffEEvlPViT_T0_DpT1_
        .type           _Z25multi_tensor_apply_kernelI18TensorListMetadataILi2EE17LAMBStage2FunctorIN3c104HalfEEJPfS6_ffEEvlPViT_T0_DpT1_,@function
        .size           _Z25multi_tensor_apply_kernelI18TensorListMetadataILi2EE17LAMBStage2FunctorIN3c104HalfEEJPfS6_ffEEvlPViT_T0_DpT1_,(.L_x_70 - _Z25multi_tensor_apply_kernelI18TensorListMetadataILi2EE17LAMBStage2FunctorIN3c104HalfEEJPfS6_ffEEvlPViT_T0_DpT1_)
        .other          _Z25multi_tensor_apply_kernelI18TensorListMetadataILi2EE17LAMBStage2FunctorIN3c104HalfEEJPfS6_ffEEvlPViT_T0_DpT1_,@"STO_CUDA_ENTRY STV_DEFAULT"
_Z25multi_tensor_apply_kernelI18TensorListMetadataILi2EE17LAMBStage2FunctorIN3c104HalfEEJPfS6_ffEEvlPViT_T0_DpT1_:
.text._Z25multi_tensor_apply_kernelI18TensorListMetadataILi2EE17LAMBStage2FunctorIN3c104HalfEEJPfS6_ffEEvlPViT_T0_DpT1_:
[----:B------:R-:W-:Y:S08]  /*0000*/  LDC R1, c[0x0][0x37c] ;  /* 0x0000df00ff017b82 */ /* 0x000ff00000000800 */
[----:B------:R-:W0:Y:S01]  /*0010*/  S2UR UR4, SR_CTAID.X ;  /* 0x00000000000479c3 */ /* 0x000e220000002500 */
[----:B------:R-:W-:Y:S01]  /*0020*/  UMOV UR6, 0x10 ;  /* 0x0000001000067882 */ /* 0x000fe20000000000 */
[----:B------:R-:W1:Y:S06]  /*0030*/  LDCU UR8, c[0x0][0xff4] ;  /* 0x0001fe80ff0877ac */ /* 0x000e6c0008000800 */
[----:B------:R-:W2:Y:S08]  /*0040*/  LDC R13, c[0x0][0x380] ;  /* 0x0000e000ff0d7b82 */ /* 0x000eb00000000800 */
[----:B------:R-:W3:Y:S01]  /*0050*/  LDC R9, c[0x0][0xfd0] ;  /* 0x0003f400ff097b82 */ /* 0x000ee20000000800 */
[----:B-1----:R-:W-:Y:S01]  /*0060*/  FSETP.NEU.FTZ.AND P0, PT, RZ, UR8, PT ;  /* 0x00000008ff007c0b */ /* 0x002fe2000bf1d000 */
[----:B------:R-:W1:Y:S01]  /*0070*/  LDCU.64 UR8, c[0x0][0x358] ;  /* 0x00006b00ff0877ac */ /* 0x000e620008000a00 */
[----:B0-----:R-:W0:Y:S01]  /*0080*/  LDCU.U8 UR7, c[0x0][UR4+0x990] ;  /* 0x00013200040777ac */ /* 0x001e220008000000 */
[----:B------:R-:W-:-:S04]  /*0090*/  UIADD3 UR5, UPT, UPT, UR4, 0x10, URZ ;  /* 0x0000001004057890 */ /* 0x000fc8000fffe0ff */
[----:B------:R-:W-:Y:S02]  /*00a0*/  UIMAD UR4, UR4, 0x3, UR5 ;  /* 0x00000003040478a4 */ /* 0x000fe4000f8e0205 */
[----:B0-----:R-:W-:Y:S02]  /*00b0*/  ULEA UR6, UR7, UR6, 0x3 ;  /* 0x0000000607067291 */ /* 0x001fe4000f8e18ff */
[----:B---3--:R-:W-:-:S08]  /*00c0*/  VIADD R9, R9, UR7 ;  /* 0x0000000709097c36 */ /* 0x008fd00008000000 */
[----:B------:R-:W2:Y:S02]  /*00d0*/  LDCU UR4, c[0x0][UR4+0xac0] ;  /* 0x00015800040477ac */ /* 0x000ea40008000800 */
[----:B------:R-:W0:Y:S01]  /*00e0*/  LDCU UR5, c[0x0][UR6+0x780] ;  /* 0x0000f000060577ac */ /* 0x000e220008000800 */
[----:B--2---:R-:W-:Y:S01]  /*00f0*/  IMAD R4, R13, UR4, RZ ;  /* 0x000000040d047c24 */ /* 0x004fe2000f8e02ff */
[----:B------:R-:W2:Y:S04]  /*0100*/  LDCU UR4, c[0x0][0xff0] ;  /* 0x0001fe00ff0477ac */ /* 0x000ea80008000800 */
[----:B0-----:R-:W-:-:S04]  /*0110*/  IADD3 R8, PT, PT, -R4, UR5, RZ ;  /* 0x0000000504087c10 */ /* 0x001fc8000fffe1ff */
[----:B------:R-:W-:-:S04]  /*0120*/  VIMNMX R0, PT, PT, R8, R13, PT ;  /* 0x0000000d08007248 */ /* 0x000fc80003fe0100 */
[----:B------:R-:W-:Y:S01]  /*0130*/  ISETP.GE.AND P2, PT, R0, 0x1, PT ;  /* 0x000000010000780c */ /* 0x000fe20003f46270 */
[----:B--2---:R-:W-:Y:S01]  /*0140*/  IMAD.U32 R5, RZ, RZ, UR4 ;  /* 0x00000004ff057e24 */ /* 0x004fe2000f8e00ff */
[----:B-1----:R-:W-:Y:S11]  /*0150*/  @!P0 BRA `(.L_x_0) ;  /* 0x0000000000348947 */ /* 0x002ff60003800000 */
[----:B------:R-:W0:Y:S08]  /*0160*/  LDC.64 R2, c[0x0][0xfe0] ;  /* 0x0003f800ff027b82 */ /* 0x000e300000000a00 */
[----:B------:R-:W1:Y:S01]  /*0170*/  LDC.64 R6, c[0x0][0xfe8] ;  /* 0x0003fa00ff067b82 */ /* 0x000e620000000a00 */
[----:B0-----:R-:W-:-:S06]  /*0180*/  IMAD.WIDE R2, R9, 0x4, R2 ;  /* 0x0000000409027825 */ /* 0x001fcc00078e0202 */
[----:B------:R-:W2:Y:S01]  /*0190*/  LDG.E R2, desc[UR8][R2.64] ;  /* 0x0000000802027981 */ /* 0x000ea2000c1e1900 */
[----:B-1----:R-:W-:-:S06]  /*01a0*/  IMAD.WIDE R6, R9, 0x4, R6 ;  /* 0x0000000409067825 */ /* 0x002fcc00078e0206 */
[----:B------:R-:W3:Y:S01]  /*01b0*/  LDG.E R6, desc[UR8][R6.64] ;  /* 0x0000000806067981 */ /* 0x000ee2000c1e1900 */
[----:B--2---:R-:W-:Y:S02]  /*01c0*/  FSETP.NEU.FTZ.AND P1, PT, R2, RZ, PT ;  /* 0x000000ff0200720b */ /* 0x004fe40003f3d000 */
[----:B---3--:R-:W-:-:S04]  /*01d0*/  FSETP.NEU.FTZ.AND P0, PT, R6, RZ, PT ;  /* 0x000000ff0600720b */ /* 0x008fc80003f1d000 */
[----:B------:R-:W-:-:S13]  /*01e0*/  PLOP3.LUT P0, PT, P0, P1, PT, 0x2f, 0xf2 ;  /* 0x0000000000f2781c */ /* 0x000fda0000702577 */
[----:B------:R-:W0:Y:S01]  /*01f0*/  @!P0 LDC R11, c[0x0][0xff0] ;  /* 0x0003fc00ff0b8b82 */ /* 0x000e220000000800 */
[----:B------:R-:W1:Y:S02]  /*0200*/  @!P0 MUFU.RCP R9, R6 ;  /* 0x0000000600098308 */ /* 0x000e640000001000 */
[----:B-1----:R-:W-:-:S04]  /*0210*/  @!P0 FMUL.FTZ R0, R2, R9 ;  /* 0x0000000902008220 */ /* 0x002fc80000410000 */
[----:B0-----:R-:W-:-:S07]  /*0220*/  @!P0 FMUL.FTZ R5, R0, R11 ;  /* 0x0000000b00058220 */ /* 0x001fce0000410000 */
.L_x_0:
[----:B------:R-:W-:Y:S05]  /*0230*/  @!P2 EXIT ;  /* 0x000000000000a94d */ /* 0x000fea0003800000 */
[----:B------:R-:W0:Y:S01]  /*0240*/  LDCU.64 UR4, c[0x0][UR6+0x580] ;  /* 0x0000b000060477ac */ /* 0x000e220008000a00 */
[----:B------:R-:W1:Y:S01]  /*0250*/  S2R R6, SR_TID.X ;  /* 0x0000000000067919 */ /* 0x000e620000002100 */
[----:B------:R-:W-:Y:S02]  /*0260*/  SHF.R.S32.HI R7, RZ, 0x1f, R4 ;  /* 0x0000001fff077819 */ /* 0x000fe40000011404 */
[----:B------:R-:W-:Y:S01]  /*0270*/  VIMNMX.U32 R8, PT, PT, R8, R13, PT ;  /* 0x0000000d08087248 */ /* 0x000fe20003fe0000 */
[----:B------:R-:W2:Y:S01]  /*0280*/  LDCU.64 UR6, c[0x0][UR6+0x380] ;  /* 0x00007000060677ac */ /* 0x000ea20008000a00 */
[----:B------:R-:W3:Y:S01]  /*0290*/  LDCU UR10, c[0x0][0x360] ;  /* 0x00006c00ff0a77ac */ /* 0x000ee20008000800 */
[----:B0-----:R-:W-:Y:S01]  /*02a0*/  LEA R14, P0, R4, UR4, 0x1 ;  /* 0x00000004040e7c11 */ /* 0x001fe2000f8008ff */
[----:B------:R-:W-:-:S03]  /*02b0*/  UMOV UR4, URZ ;  /* 0x000000ff00047c82 */ /* 0x000fc60008000000 */
[----:B------:R-:W-:-:S09]  /*02c0*/  LEA.HI.X R15, R4, UR5, R7, 0x1, P0 ;  /* 0x00000005040f7c11 */ /* 0x000fd200080f0c07 */
.L_x_1:
[----:B01----:R-:W-:-:S04]  /*02d0*/  VIADD R24, R6, UR4 ;  /* 0x0000000406187c36 */ /* 0x003fc80008000000 */
[C---:B---3--:R-:W-:Y:S01]  /*02e0*/  VIADD R29, R24.reuse, UR10 ;  /* 0x0000000a181d7c36 */ /* 0x048fe20008000000 */
[----:B------:R-:W-:-:S04]  /*02f0*/  ISETP.GE.AND P0, PT, R24, R8, PT ;  /* 0x000000081800720c */ /* 0x000fc80003f06270 */
[----:B------:R-:W-:-:S09]  /*0300*/  ISETP.GE.AND P1, PT, R29, R8, PT ;  /* 0x000000081d00720c */ /* 0x000fd20003f26270 */
[----:B------:R-:W-:Y:S01]  /*0310*/  @!P0 IADD3 R13, P2, PT, R4, R24, RZ ;  /* 0x00000018040d8210 */ /* 0x000fe20007f5e0ff */
[----:B------:R-:W-:-:S03]  /*0320*/  @!P0 IMAD.WIDE R20, R24, 0x2, R14 ;  /* 0x0000000218148825 */ /* 0x000fc600078e020e */
[----:B------:R-:W-:Y:S01]  /*0330*/  @!P0 LEA.HI.X.SX32 R16, R24, R7, 0x1, P2 ;  /* 0x0000000718108211 */ /* 0x000fe200010f0eff */
[----:B------:R-:W-:Y:S01]  /*0340*/  @!P1 IMAD.WIDE R26, R29, 0x2, R14 ;  /* 0x000000021d1a9825 */ /* 0x000fe200078e020e */
[C---:B--2---:R-:W-:Y:S01]  /*0350*/  @!P0 LEA R22, P2, R13.reuse, UR6, 0x1 ;  /* 0x000000060d168c11 */ /* 0x044fe2000f8408ff */
[----:B------:R-:W2:Y:S03]  /*0360*/  @!P0 LDG.E.U16 R20, desc[UR8][R20.64] ;  /* 0x0000000814148981 */ /* 0x000ea6000c1e1500 */
[----:B------:R-:W-:-:S05]  /*0370*/  @!P0 LEA.HI.X R23, R13, UR7, R16, 0x1, P2 ;  /* 0x000000070d178c11 */ /* 0x000fca00090f0c10 */
[----:B------:R-:W3:Y:S04]  /*0380*/  @!P0 LDG.E.U16 R22, desc[UR8][R22.64] ;  /* 0x0000000816168981 */ /* 0x000ee8000c1e1500 */
[----:B------:R0:W4:Y:S01]  /*0390*/  @!P1 LDG.E.U16 R23, desc[UR8][R26.64] ;  /* 0x000000081a179981 */ /* 0x000122000c1e1500 */
[----:B------:R-:W-:-:S05]  /*03a0*/  VIADD R13, R29, UR10 ;  /* 0x0000000a1d0d7c36 */ /* 0x000fca0008000000 */
[----:B------:R-:W-:Y:S02]  /*03b0*/  ISETP.GE.AND P2, PT, R13, R8, PT ;  /* 0x000000080d00720c */ /* 0x000fe40003f46270 */
[----:B------:R-:W-:-:S04]  /*03c0*/  @!P1 IADD3 R17, P3, PT, R4, R29, RZ ;  /* 0x0000001d04119210 */ /* 0x000fc80007f7e0ff */
[----:B------:R-:W-:Y:S02]  /*03d0*/  @!P1 LEA.HI.X.SX32 R18, R29, R7, 0x1, P3 ;  /* 0x000000071d129211 */ /* 0x000fe400018f0eff */
[----:B------:R-:W-:Y:S01]  /*03e0*/  @!P1 LEA R16, P3, R17, UR6, 0x1 ;  /* 0x0000000611109c11 */ /* 0x000fe2000f8608ff */
[----:B0-----:R-:W-:-:S04]  /*03f0*/  VIADD R27, R13, UR10 ;  /* 0x0000000a0d1b7c36 */ /* 0x001fc80008000000 */
[----:B------:R-:W-:Y:S02]  /*0400*/  @!P2 IADD3 R19, P4, PT, R4, R13, RZ ;  /* 0x0000000d0413a210 */ /* 0x000fe40007f9e0ff */
[----:B------:R-:W-:Y:S02]  /*0410*/  @!P1 LEA.HI.X R17, R17, UR7, R18, 0x1, P3 ;  /* 0x0000000711119c11 */ /* 0x000fe400098f0c12 */
[----:B------:R-:W-:Y:S02]  /*0420*/  @!P2 LEA.HI.X.SX32 R28, R13, R7, 0x1, P4 ;  /* 0x000000070d1ca211 */ /* 0x000fe400020f0eff */
[C---:B------:R-:W-:Y:S01]  /*0430*/  @!P2 LEA R18, P3, R19.reuse, UR6, 0x1 ;  /* 0x000000061312ac11 */ /* 0x040fe2000f8608ff */
[----:B------:R0:W5:Y:S03]  /*0440*/  @!P1 LDG.E.U16 R26, desc[UR8][R16.64] ;  /* 0x00000008101a9981 */ /* 0x000166000c1e1500 */
[----:B------:R-:W-:-:S02]  /*0450*/  @!P2 LEA.HI.X R19, R19, UR7, R28, 0x1, P3 ;  /* 0x000000071313ac11 */ /* 0x000fc400098f0c1c */
[----:B------:R-:W-:-:S03]  /*0460*/  ISETP.GE.AND P3, PT, R27, R8, PT ;  /* 0x000000081b00720c */ /* 0x000fc60003f66270 */
[----:B------:R-:W5:Y:S10]  /*0470*/  @!P2 LDG.E.U16 R18, desc[UR8][R18.64] ;  /* 0x000000081212a981 */ /* 0x000f74000c1e1500 */
[----:B------:R-:W-:-:S04]  /*0480*/  @!P3 IADD3 R28, P4, PT, R4, R27, RZ ;  /* 0x0000001b041cb210 */ /* 0x000fc80007f9e0ff */
[----:B0-----:R-:W-:Y:S02]  /*0490*/  @!P3 LEA.HI.X.SX32 R17, R27, R7, 0x1, P4 ;  /* 0x000000071b11b211 */ /* 0x001fe400020f0eff */
[----:B------:R-:W-:-:S04]  /*04a0*/  @!P3 LEA R16, P4, R28, UR6, 0x1 ;  /* 0x000000061c10bc11 */ /* 0x000fc8000f8808ff */
[----:B------:R-:W-:-:S05]  /*04b0*/  @!P3 LEA.HI.X R17, R28, UR7, R17, 0x1, P4 ;  /* 0x000000071c11bc11 */ /* 0x000fca000a0f0c11 */
[----:B------:R-:W5:Y:S01]  /*04c0*/  @!P3 LDG.E.U16 R16, desc[UR8][R16.64] ;  /* 0x000000081010b981 */ /* 0x000f62000c1e1500 */
[----:B--2---:R-:W-:Y:S02]  /*04d0*/  @!P0 HADD2.F32 R3, -RZ, R20.H0_H0 ;  /* 0x20000014ff038230 */ /* 0x004fe40000004100 */
[----:B------:R-:W-:-:S04]  /*04e0*/  @!P2 IMAD.WIDE R20, R13, 0x2, R14 ;  /* 0x000000020d14a825 */ /* 0x000fc800078e020e */
[----:B---3--:R-:W-:Y:S02]  /*04f0*/  @!P0 HADD2.F32 R2, -RZ, R22.H0_H0 ;  /* 0x20000016ff028230 */ /* 0x008fe40000004100 */
[----:B------:R-:W2:Y:S01]  /*0500*/  @!P2 LDG.E.U16 R20, desc[UR8][R20.64] ;  /* 0x000000081414a981 */ /* 0x000ea2000c1e1500 */
[----:B----4-:R-:W-:Y:S02]  /*0510*/  @!P1 HADD2.F32 R0, -RZ, R23.H0_H0 ;  /* 0x20000017ff009230 */ /* 0x010fe40000004100 */
[----:B------:R-:W-:-:S06]  /*0520*/  @!P3 IMAD.WIDE R22, R27, 0x2, R14 ;  /* 0x000000021b16b825 */ /* 0x000fcc00078e020e */
[----:B------:R-:W3:Y:S01]  /*0530*/  @!P3 LDG.E.U16 R22, desc[UR8][R22.64] ;  /* 0x000000081616b981 */ /* 0x000ee2000c1e1500 */
[----:B------:R-:W-:Y:S01]  /*0540*/  FFMA.FTZ R3, R2, -R5, R3 ;  /* 0x8000000502037223 */ /* 0x000fe20000010003 */
[----:B------:R-:W-:-:S04]  /*0550*/  ULEA UR4, UR10, UR4, 0x2 ;  /* 0x000000040a047291 */ /* 0x000fc8000f8e10ff */
[----:B------:R-:W-:Y:S01]  /*0560*/  @!P0 F2FP.F16.F32.PACK_AB R28, RZ, R3 ;  /* 0x00000003ff1c823e */ /* 0x000fe200000000ff */
[----:B-----5:R-:W-:Y:S02]  /*0570*/  @!P1 HADD2.F32 R9, -RZ, R26.H0_H0 ;  /* 0x2000001aff099230 */ /* 0x020fe40000004100 */
[----:B------:R-:W-:-:S03]  /*0580*/  @!P2 HADD2.F32 R11, -RZ, R18.H0_H0 ;  /* 0x20000012ff0ba230 */ /* 0x000fc60000004100 */
[----:B------:R-:W-:Y:S01]  /*0590*/  FFMA.FTZ R0, R9, -R5, R0 ;  /* 0x8000000509007223 */ /* 0x000fe20000010000 */
[----:B------:R-:W-:-:S04]  /*05a0*/  @!P1 IMAD.WIDE R18, R29, 0x2, R14 ;  /* 0x000000021d129825 */ /* 0x000fc800078e020e */
[----:B------:R-:W-:Y:S01]  /*05b0*/  @!P1 F2FP.F16.F32.PACK_AB R26, RZ, R0 ;  /* 0x00000000ff1a923e */ /* 0x000fe200000000ff */
[----:B------:R-:W-:Y:S02]  /*05c0*/  @!P3 HADD2.F32 R25, -RZ, R16.H0_H0 ;  /* 0x20000010ff19b230 */ /* 0x000fe40000004100 */
[----:B------:R-:W-:-:S04]  /*05d0*/  @!P0 IMAD.WIDE R16, R24, 0x2, R14 ;  /* 0x0000000218108825 */ /* 0x000fc800078e020e */
[----:B--2---:R-:W-:Y:S02]  /*05e0*/  @!P2 HADD2.F32 R10, -RZ, R20.H0_H0 ;  /* 0x20000014ff0aa230 */ /* 0x004fe40000004100 */
[----:B------:R-:W-:Y:S01]  /*05f0*/  @!P2 IMAD.WIDE R20, R13, 0x2, R14 ;  /* 0x000000020d14a825 */ /* 0x000fe200078e020e */
[----:B------:R-:W-:-:S03]  /*0600*/  PRMT R13, R28, 0x7610, R13 ;  /* 0x000076101c0d7816 */ /* 0x000fc6000000000d */
[----:B------:R-:W-:Y:S02]  /*0610*/  FFMA.FTZ R10, R11, -R5, R10 ;  /* 0x800000050b0a7223 */ /* 0x000fe4000001000a */
[----:B------:R0:W-:Y:S01]  /*0620*/  @!P0 STG.E.U16 desc[UR8][R16.64], R13 ;  /* 0x0000000d10008986 */ /* 0x0001e2000c101508 */
[----:B------:R-:W-:Y:S01]  /*0630*/  ISETP.LE.AND P0, PT, R8, UR4, PT ;  /* 0x0000000408007c0c */ /* 0x000fe2000bf03270 */
[----:B---3--:R-:W-:-:S05]  /*0640*/  @!P3 HADD2.F32 R12, -RZ, R22.H0_H0 ;  /* 0x20000016ff0cb230 */ /* 0x008fca0000004100 */
[----:B------:R-:W-:Y:S01]  /*0650*/  FFMA.FTZ R12, R25, -R5, R12 ;  /* 0x80000005190c7223 */ /* 0x000fe2000001000c */
[----:B------:R-:W-:-:S04]  /*0660*/  @!P2 F2FP.F16.F32.PACK_AB R23, RZ, R10 ;  /* 0x0000000aff17a23e */ /* 0x000fc800000000ff */
[----:B------:R-:W-:Y:S02]  /*0670*/  @!P3 F2FP.F16.F32.PACK_AB R22, RZ, R12 ;  /* 0x0000000cff16b23e */ /* 0x000fe400000000ff */
[----:B------:R-:W-:Y:S02]  /*0680*/  PRMT R24, R23, 0x7610, R24 ;  /* 0x0000761017187816 */ /* 0x000fe40000000018 */
[----:B------:R-:W-:Y:S01]  /*0690*/  PRMT R28, R22, 0x7610, R28 ;  /* 0x00007610161c7816 */ /* 0x000fe2000000001c */
[----:B------:R-:W-:Y:S01]  /*06a0*/  @!P3 IMAD.WIDE R22, R27, 0x2, R14 ;  /* 0x000000021b16b825 */ /* 0x000fe200078e020e */
[----:B------:R0:W-:Y:S04]  /*06b0*/  @!P1 STG.E.U16 desc[UR8][R18.64], R26 ;  /* 0x0000001a12009986 */ /* 0x0001e8000c101508 */
[----:B------:R0:W-:Y:S04]  /*06c0*/  @!P2 STG.E.U16 desc[UR8][R20.64], R24 ;  /* 0x000000181400a986 */ /* 0x0001e8000c101508 */
[----:B------:R0:W-:Y:S01]  /*06d0*/  @!P3 STG.E.U16 desc[UR8][R22.64], R28 ;  /* 0x0000001c1600b986 */ /* 0x0001e2000c101508 */
[----:B------:R-:W-:Y:S05]  /*06e0*/  @!P0 BRA `(.L_x_1) ;  /* 0xfffffff800f88947 */ /* 0x000fea000383ffff */
[----:B------:R-:W-:Y:S05]  /*06f0*/  EXIT ;  /* 0x000000000000794d */ /* 0x000fea0003800000 */
.L_x_2:
[----:B------:R-:W-:-:S00]  /*0700*/  BRA `(.L_x_2) ;  /* 0xfffffffc00fc7947 */ /* 0x000fc0000383ffff */
[----:B------:R-:W-:-:S00]  /*0710*/  NOP ;  /* 0x0000000000007918 */ /* 0x000fc00000000000 */
        /* <DEDUP_REMOVED lines=14> */
.L_x_70:


//--------------------- .text._Z25multi_tensor_apply_kernelI18TensorListMetadataILi2EE17LAMBStage2FunctorIfEJPfS4_ffEEvlPViT_T0_DpT1_ --------------------------
	.section	.text._Z25multi_tensor_apply_kernelI18TensorListMetadataILi2EE17LAMBStage2FunctorIfEJPfS4_ffEEvlPViT_T0_DpT1_,"ax",@progbits
	.align	128
        .global         _Z25multi_tensor_apply_kernelI18TensorListMetadataILi2EE17LAMBStage2FunctorIfEJPfS4_ffEEvlPViT_T0_DpT1_
        .type           _Z25multi_tensor_apply_kernelI18TensorListMetadataILi2EE17LAMBStage2FunctorIfEJPfS4_ffEEvlPViT_T0_DpT1_,@function
        .size           _Z25multi_tensor_apply_kernelI18TensorListMetadataILi2EE17LAMBStage2FunctorIfEJPfS4_ffEEvlPViT_T0_DpT1_,(.L_x_71 - _Z25multi_tensor_apply_kernelI18TensorListMetadataILi2EE17LAMBStage2FunctorIfEJPfS4_ffEEvlPViT_T0_DpT1_)
        .other          _Z25multi_tensor_apply_kernelI18TensorListMetadataILi2EE17LAMBStage2FunctorIfEJPfS4_ffEEvlPViT_T0_DpT1_,@"STO_CUDA_ENTRY STV_DEFAULT"
_Z25multi_tensor_apply_kernelI18TensorListMetadataILi2EE17LAMBStage2FunctorIfEJPfS4_ffEEvlPViT_T0_DpT1_:
.text._Z25multi_tensor_apply_kernelI18TensorListMetadataILi2EE17LAMBStage2FunctorIfEJPfS4_ffEEvlPViT_T0_DpT1_:
        /* <DEDUP_REMOVED lines=35> */
.L_x_3:
        /* <DEDUP_REMOVED lines=10> */
.L_x_4:
[----:B01----:R-:W-:-:S04]  /*02d0*/  VIADD R26, R3, UR4 ;  /* 0x00000004031a7c36 */ /* 0x003fc80008000000 */
[C---:B---3--:R-:W-:Y:S01]  /*02e0*/  VIADD R27, R26.reuse, UR10 ;  /* 0x0000000a1a1b7c36 */ /* 0x048fe20008000000 */
[----:B------:R-:W-:-:S03]  /*02f0*/  ISETP.GE.AND P0, PT, R26, R4, PT ;  /* 0x000000041a00720c */ /* 0x000fc60003f06270 */
[C---:B------:R-:W-:Y:S01]  /*0300*/  VIADD R29, R27.reuse, UR10 ;  /* 0x0000000a1b1d7c36 */ /* 0x040fe20008000000 */
[----:B------:R-:W-:-:S04]  /*0310*/  ISETP.GE.AND P2, PT, R27, R4, PT ;  /* 0x000000041b00720c */ /* 0x000fc80003f46270 */
[----:B------:R-:W-:-:S05]  /*0320*/  ISETP.GE.AND P1, PT, R29, R4, PT ;  /* 0x000000041d00720c */ /* 0x000fca0003f26270 */
[----:B------:R-:W-:Y:S01]  /*0330*/  @!P0 IADD3 R18, P3, PT, R0, R26, RZ ;  /* 0x0000001a00128210 */ /* 0x000fe20007f7e0ff */
[----:B------:R-:W-:Y:S02]  /*0340*/  VIADD R28, R29, UR10 ;  /* 0x0000000a1d1c7c36 */ /* 0x000fe40008000000 */
[C-C-:B------:R-:W-:Y:S01]  /*0350*/  @!P0 IMAD.WIDE R22, R26.reuse, 0x4, R14.reuse ;  /* 0x000000041a168825 */ /* 0x140fe200078e020e */
[----:B------:R-:W-:Y:S02]  /*0360*/  @!P0 LEA.HI.X.SX32 R21, R26, R5, 0x1, P3 ;  /* 0x000000051a158211 */ /* 0x000fe400018f0eff */
[----:B--2---:R-:W-:Y:S01]  /*0370*/  @!P0 LEA R20, P3, R18, UR6, 0x2 ;  /* 0x0000000612148c11 */ /* 0x004fe2000f8610ff */
[----:B------:R-:W-:Y:S01]  /*0380*/  @!P2 IMAD.WIDE R16, R27, 0x4, R14 ;  /* 0x000000041b10a825 */ /* 0x000fe200078e020e */
[----:B------:R-:W-:Y:S01]  /*0390*/  @!P2 IADD3 R19, P4, PT, R0, R27, RZ ;  /* 0x0000001b0013a210 */ /* 0x000fe20007f9e0ff */
[----:B------:R0:W2:Y:S01]  /*03a0*/  @!P0 LDG.E R12, desc[UR8][R22.64] ;  /* 0x00000008160c8981 */ /* 0x0000a2000c1e1900 */
[----:B------:R-:W-:-:S02]  /*03b0*/  @!P0 LEA.HI.X R21, R18, UR7, R21, 0x2, P3 ;  /* 0x0000000712158c11 */ /* 0x000fc400098f1415 */
[----:B------:R-:W-:Y:S01]  /*03c0*/  @!P2 LEA.HI.X.SX32 R24, R27, R5, 0x1, P4 ;  /* 0x000000051b18a211 */ /* 0x000fe200020f0eff */
[----:B------:R1:W3:Y:S01]  /*03d0*/  @!P2 LDG.E R7, desc[UR8][R16.64] ;  /* 0x000000081007a981 */ /* 0x0002e2000c1e1900 */
[C---:B------:R-:W-:Y:S02]  /*03e0*/  @!P2 LEA R18, P4, R19.reuse, UR6, 0x2 ;  /* 0x000000061312ac11 */ /* 0x040fe4000f8810ff */
[----:B------:R-:W-:Y:S01]  /*03f0*/  ISETP.GE.AND P3, PT, R28, R4, PT ;  /* 0x000000041c00720c */ /* 0x000fe20003f66270 */
[----:B------:R4:W2:Y:S01]  /*0400*/  @!P0 LDG.E R11, desc[UR8][R20.64] ;  /* 0x00000008140b8981 */ /* 0x0008a2000c1e1900 */
[----:B------:R-:W-:Y:S02]  /*0410*/  @!P2 LEA.HI.X R19, R19, UR7, R24, 0x2, P4 ;  /* 0x000000071313ac11 */ /* 0x000fe4000a0f1418 */
[----:B------:R-:W-:-:S03]  /*0420*/  @!P1 IADD3 R24, P4, PT, R0, R29, RZ ;  /* 0x0000001d00189210 */ /* 0x000fc60007f9e0ff */
[----:B------:R5:W3:Y:S01]  /*0430*/  @!P2 LDG.E R6, desc[UR8][R18.64] ;  /* 0x000000081206a981 */ /* 0x000ae2000c1e1900 */
[----:B0-----:R-:W-:Y:S02]  /*0440*/  @!P1 LEA.HI.X.SX32 R23, R29, R5, 0x1, P4 ;  /* 0x000000051d179211 */ /* 0x001fe400020f0eff */
[----:B-1----:R-:W-:-:S04]  /*0450*/  @!P1 LEA R16, P4, R24, UR6, 0x2 ;  /* 0x0000000618109c11 */ /* 0x002fc8000f8810ff */
[----:B------:R-:W-:Y:S02]  /*0460*/  @!P1 LEA.HI.X R17, R24, UR7, R23, 0x2, P4 ;  /* 0x0000000718119c11 */ /* 0x000fe4000a0f1417 */
[----:B------:R-:W-:Y:S01]  /*0470*/  @!P3 IADD3 R23, P4, PT, R0, R28, RZ ;  /* 0x0000001c0017b210 */ /* 0x000fe20007f9e0ff */
[--C-:B----4-:R-:W-:Y:S02]  /*0480*/  @!P1 IMAD.WIDE R20, R29, 0x4, R14.reuse ;  /* 0x000000041d149825 */ /* 0x110fe400078e020e */
[----:B------:R-:W4:Y:S01]  /*0490*/  @!P1 LDG.E R8, desc[UR8][R16.64] ;  /* 0x0000000810089981 */ /* 0x000f22000c1e1900 */
[C---:B-----5:R-:W-:Y:S02]  /*04a0*/  @!P3 LEA.HI.X.SX32 R18, R28.reuse, R5, 0x1, P4 ;  /* 0x000000051c12b211 */ /* 0x060fe400020f0eff */
[C---:B------:R-:W-:Y:S01]  /*04b0*/  @!P3 LEA R22, P4, R23.reuse, UR6, 0x2 ;  /* 0x000000061716bc11 */ /* 0x040fe2000f8810ff */
[----:B------:R-:W-:Y:S01]  /*04c0*/  @!P3 IMAD.WIDE R24, R28, 0x4, R14 ;  /* 0x000000041c18b825 */ /* 0x000fe200078e020e */
[----:B------:R0:W4:Y:S02]  /*04d0*/  @!P1 LDG.E R9, desc[UR8][R20.64] ;  /* 0x0000000814099981 */ /* 0x000124000c1e1900 */
[----:B------:R-:W-:-:S02]  /*04e0*/  @!P3 LEA.HI.X R23, R23, UR7, R18, 0x2, P4 ;  /* 0x000000071717bc11 */ /* 0x000fc4000a0f1412 */
[----:B------:R-:W5:Y:S04]  /*04f0*/  @!P3 LDG.E R13, desc[UR8][R24.64] ;  /* 0x00000008180db981 */ /* 0x000f68000c1e1900 */
[----:B------:R-:W5:Y:S01]  /*0500*/  @!P3 LDG.E R10, desc[UR8][R22.64] ;  /* 0x00000008160ab981 */ /* 0x000f62000c1e1900 */
[----:B------:R-:W-:Y:S01]  /*0510*/  ULEA UR4, UR10, UR4, 0x2 ;  /* 0x000000040a047291 */ /* 0x000fe2000f8e10ff */
[----:B0-----:R-:W-:-:S04]  /*0520*/  @!P0 IMAD.WIDE R20, R26, 0x4, R14 ;  /* 0x000000041a148825 */ /* 0x001fc800078e020e */
[----:B------:R-:W-:-:S04]  /*0530*/  @!P2 IMAD.WIDE R26, R27, 0x4, R14 ;  /* 0x000000041b1aa825 */ /* 0x000fc800078e020e */
[----:B------:R-:W-:-:S04]  /*0540*/  @!P1 IMAD.WIDE R16, R29, 0x4, R14 ;  /* 0x000000041d109825 */ /* 0x000fc800078e020e */
[----:B------:R-:W-:-:S04]  /*0550*/  @!P3 IMAD.WIDE R28, R28, 0x4, R14 ;  /* 0x000000041c1cb825 */ /* 0x000fc800078e020e */
[----:B--2---:R-:W-:-:S05]  /*0560*/  FFMA.FTZ R12, R11, -R2, R12 ;  /* 0x800000020b0c7223 */ /* 0x004fca000001000c */
[----:B------:R0:W-:Y:S01]  /*0570*/  @!P0 STG.E desc[UR8][R20.64], R12 ;  /* 0x0000000c14008986 */ /* 0x0001e2000c101908 */
[----:B------:R-:W-:Y:S01]  /*0580*/  ISETP.LE.AND P0, PT, R4, UR4, PT ;  /* 0x0000000404007c0c */ /* 0x000fe2000bf03270 */
[----:B---3--:R-:W-:-:S05]  /*0590*/  FFMA.FTZ R7, R6, -R2, R7 ;  /* 0x8000000206077223 */ /* 0x008fca0000010007 */
[----:B------:R0:W-:Y:S01]  /*05a0*/  @!P2 STG.E desc[UR8][R26.64], R7 ;  /* 0x000000071a00a986 */ /* 0x0001e2000c101908 */
[-C--:B----4-:R-:W-:Y:S01]  /*05b0*/  FFMA.FTZ R9, R8, -R2.reuse, R9 ;  /* 0x8000000208097223 */ /* 0x090fe20000010009 */
[----:B-----5:R-:W-:-:S04]  /*05c0*/  FFMA.FTZ R13, R10, -R2, R13 ;  /* 0x800000020a0d7223 */ /* 0x020fc8000001000d */
[----:B------:R0:W-:Y:S04]  /*05d0*/  @!P1 STG.E desc[UR8][R16.64], R9 ;  /* 0x0000000910009986 */ /* 0x0001e8000c101908 */
[----:B------:R0:W-:Y:S01]  /*05e0*/  @!P3 STG.E desc[UR8][R28.64], R13 ;  /* 0x0000000d1c00b986 */ /* 0x0001e2000c101908 */
[----:B------:R-:W-:Y:S05]  /*05f0*/  @!P0 BRA `(.L_x_4) ;  /* 0xfffffffc00348947 */ /* 0x000fea000383ffff */
[----:B------:R-:W-:Y:S05]  /*0600*/  EXIT ;  /* 0x000000000000794d */ /* 0x000fea0003800000 */
.L_x_5:
        /* <DEDUP_REMOVED lines=15> */
.L_x_71:


//--------------------- .text._Z25multi_tensor_apply_kernelI18TensorListMetadataILi4EE17LAMBStage1FunctorIN3c104HalfEEJffffff10adamMode_tfffEEvlPViT_T0_DpT1_ --------------------------
	.section	.text._Z25multi_tensor_apply_kernelI18TensorListMetadataILi4EE17LAMBStage1FunctorIN3c104HalfEEJffffff10adamMode_tfffEEvlPViT_T0_DpT1_,"ax",@progbits
	.align	128
        .global         _Z25multi_tensor_apply_kernelI18TensorListMetadataILi4EE17LAMBStage1FunctorIN3c104HalfEEJffffff10adamMode_tfffEEvlPViT_T0_DpT1_
        .type           _Z25multi_tensor_apply_kernelI18TensorListMetadataILi4EE17LAMBStage1FunctorIN3c104HalfEEJffffff10adamMode_tfffEEvlPViT_T0_DpT1_,@function
        .size           _Z25multi_tensor_apply_kernelI18TensorListMetadataILi4EE17LAMBStage1FunctorIN3c104HalfEEJffffff10adamMode_tfffEEvlPViT_T0_DpT1_,(.L_x_72 - _Z25multi_tensor_apply_kernelI18TensorListMetadataILi4EE17LAMBStage1FunctorIN3c104HalfEEJffffff10adamMode_tfffEEvlPViT_T0_DpT1_)
        .other          _Z25multi_tensor_apply_kernelI18TensorListMetadataILi4EE17LAMBStage1FunctorIN3c104HalfEEJffffff10adamMode_tfffEEvlPViT_T0_DpT1_,@"STO_CUDA_ENTRY STV_DEFAULT"
_Z25multi_tensor_apply_kernelI18TensorListMetadataILi4EE17LAMBStage1FunctorIN3c104HalfEEJffffff10adamMode_tfffEEvlPViT_T0_DpT1_:
.text._Z25multi_tensor_apply_kernelI18TensorListMetadataILi4EE17LAMBStage1FunctorIN3c104HalfEEJffffff10adamMode_tfffEEvlPViT_T0_DpT1_:
[----:B------:R-:W-:Y:S08]  /*0000*/  LDC R1, c[0x0][0x37c] ;  /* 0x0000df00ff017b82 */ /* 0x000ff00000000800 */
[----:B------:R-:W0:Y:S01]  /*0010*/  S2UR UR5, SR_CTAID.X ;  /* 0x00000000000579c3 */ /* 0x000e220000002500 */
[----:B------:R-:W1:Y:S07]  /*0020*/  LDCU UR16, c[0x0][0xf9c] ;  /* 0x0001f380ff1077ac */ /* 0x000e6e0008000800 */
[----:B------:R-:W2:Y:S08]  /*0030*/  LDC R2, c[0x0][0x380] ;  /* 0x0000e000ff027b82 */ /* 0x000eb00000000800 */
[----:B------:R-:W1:Y:S01]  /*0040*/  LDC R0, c[0x0][0xfa0] ;  /* 0x0003e800ff007b82 */ /* 0x000e620000000800 */
[----:B0-----:R-:W0:Y:S01]  /*0050*/  LDCU.U8 UR4, c[0x0][UR5+0x930] ;  /* 0x00012600050477ac */ /* 0x001e220008000000 */
[----:B------:R-:W-:-:S04]  /*0060*/  UIADD3 UR6, UPT, UPT, UR5, 0x10, URZ ;  /* 0x0000001005067890 */ /* 0x000fc8000fffe0ff */
[----:B------:R-:W-:-:S03]  /*0070*/  UIMAD UR5, UR5, 0x3, UR6 ;  /* 0x00000003050578a4 */ /* 0x000fc6000f8e0206 */
[----:B------:R-:W-:Y:S01]  /*0080*/  UMOV UR6, 0x10 ;  /* 0x0000001000067882 */ /* 0x000fe20000000000 */
[----:B-1----:R-:W-:Y:S01]  /*0090*/  FSETP.LT.FTZ.AND P1, PT, R0, UR16, PT ;  /* 0x0000001000007c0b */ /* 0x002fe2000bf31000 */
[----:B0-----:R-:W-:-:S07]  /*00a0*/  ULEA UR4, UR4, UR6, 0x3 ;  /* 0x0000000604047291 */ /* 0x001fce000f8e18ff */
[----:B------:R-:W2:Y:S05]  /*00b0*/  LDCU UR5, c[0x0][UR5+0xa60] ;  /* 0x00014c00050577ac */ /* 0x000eaa0008000800 */
[----:B------:R-:W0:Y:S01]  /*00c0*/  LDCU UR6, c[0x0][UR4+0x800] ;  /* 0x00010000040677ac */ /* 0x000e220008000800 */
[----:B--2---:R-:W-:-:S05]  /*00d0*/  IMAD R8, R2, UR5, RZ ;  /* 0x0000000502087c24 */ /* 0x004fca000f8e02ff */
[----:B0-----:R-:W-:-:S04]  /*00e0*/  IADD3 R5, PT, PT, -R8, UR6, RZ ;  /* 0x0000000608057c10 */ /* 0x001fc8000fffe1ff */
[----:B------:R-:W-:-:S04]  /*00f0*/  VIMNMX R3, PT, PT, R5, R2, PT ;  /* 0x0000000205037248 */ /* 0x000fc80003fe0100 */
[----:B------:R-:W-:-:S13]  /*0100*/  ISETP.GE.AND P0, PT, R3, 0x1, PT ;  /* 0x000000010300780c */ /* 0x000fda0003f06270 */
[----:B------:R-:W-:Y:S05]  /*0110*/  @!P0 EXIT ;  /* 0x000000000000894d */ /* 0x000fea0003800000 */
[----:B------:R-:W0:Y:S01]  /*0120*/  LDCU UR17, c[0x0][0xf98] ;  /* 0x0001f300ff1177ac */ /* 0x000e220008000800 */
[----:B------:R-:W1:Y:S01]  /*0130*/  @P1 MUFU.RCP R0, R0 ;  /* 0x0000000000001308 */ /* 0x000e620000001000 */
[----:B------:R-:W2:Y:S01]  /*0140*/  S2R R7, SR_TID.X ;  /* 0x0000000000077919 */ /* 0x000ea20000002100 */
[C---:B------:R-:W-:Y:S01]  /*0150*/  SHF.L.U32 R14, R8.reuse, 0x1, RZ ;  /* 0x00000001080e7819 */ /* 0x040fe200000006ff */
[----:B------:R-:W3:Y:S01]  /*0160*/  LDCU.64 UR8, c[0x0][UR4+0x380] ;  /* 0x00007000040877ac */ /* 0x000ee20008000a00 */
[----:B------:R-:W-:Y:S01]  /*0170*/  SHF.R.S32.HI R3, RZ, 0x1f, R8 ;  /* 0x0000001fff037819 */ /* 0x000fe20000011408 */
[----:B------:R-:W-:Y:S01]  /*0180*/  HFMA2 R6, -RZ, RZ, 1.875, 0 ;  /* 0x3f800000ff067431 */ /* 0x000fe200000001ff */
[----:B------:R-:W-:Y:S01]  /*0190*/  VIMNMX.U32 R5, PT, PT, R5, R2, PT ;  /* 0x0000000205057248 */ /* 0x000fe20003fe0000 */
[----:B------:R-:W4:Y:S01]  /*01a0*/  LDCU.64 UR10, c[0x0][UR4+0x5c0] ;  /* 0x0000b800040a77ac */ /* 0x000f220008000a00 */
[----:B------:R-:W-:Y:S01]  /*01b0*/  SHF.L.U64.HI R3, R8, 0x1, R3 ;  /* 0x0000000108037819 */ /* 0x000fe20000010203 */
[----:B------:R-:W5:Y:S01]  /*01c0*/  LDCU.64 UR12, c[0x0][UR4+0x6e0] ;  /* 0x0000dc00040c77ac */ /* 0x000f620008000a00 */
[----:B------:R-:W2:Y:S01]  /*01d0*/  LDCU.64 UR6, c[0x0][UR4+0x4a0] ;  /* 0x00009400040677ac */ /* 0x000ea20008000a00 */
[----:B0-----:R-:W-:Y:S01]  /*01e0*/  FSETP.NEU.FTZ.AND P0, PT, RZ, UR17, PT ;  /* 0x00000011ff007c0b */ /* 0x001fe2000bf1d000 */
[----:B-1----:R-:W-:Y:S01]  /*01f0*/  @P1 FMUL.FTZ R6, R0, UR16 ;  /* 0x0000001000061c20 */ /* 0x002fe20008410000 */
[----:B------:R-:W0:Y:S01]  /*0200*/  LDCU UR5, c[0x0][0x360] ;  /* 0x00006c00ff0577ac */ /* 0x000e220008000800 */
[C---:B---3--:R-:W-:Y:S01]  /*0210*/  IADD3 R10, P2, PT, R14.reuse, UR8, RZ ;  /* 0x000000080e0a7c10 */ /* 0x048fe2000ff5e0ff */
[----:B------:R-:W1:Y:S01]  /*0220*/  LDCU.64 UR14, c[0x0][0x358] ;  /* 0x00006b00ff0e77ac */ /* 0x000e620008000a00 */
[----:B----4-:R-:W-:-:S02]  /*0230*/  IADD3 R12, P3, PT, R14, UR10, RZ ;  /* 0x0000000a0e0c7c10 */ /* 0x010fc4000ff7e0ff */
[C---:B------:R-:W-:Y:S02]  /*0240*/  IADD3.X R11, PT, PT, R3.reuse, UR9, RZ, P2, !PT ;  /* 0x00000009030b7c10 */ /* 0x040fe400097fe4ff */
[----:B-----5:R-:W-:Y:S02]  /*0250*/  IADD3 R14, P4, PT, R14, UR12, RZ ;  /* 0x0000000c0e0e7c10 */ /* 0x020fe4000ff9e0ff */
[C---:B------:R-:W-:Y:S02]  /*0260*/  IADD3.X R13, PT, PT, R3.reuse, UR11, RZ, P3, !PT ;  /* 0x0000000b030d7c10 */ /* 0x040fe40009ffe4ff */
[----:B------:R-:W-:Y:S01]  /*0270*/  IADD3.X R15, PT, PT, R3, UR13, RZ, P4, !PT ;  /* 0x0000000d030f7c10 */ /* 0x000fe2000a7fe4ff */
[----:B--2---:R-:W-:Y:S08]  /*0280*/  @P0 BRA `(.L_x_6) ;  /* 0x0000001400440947 */ /* 0x004ff00003800000 */
[----:B------:R-:W2:Y:S01]  /*0290*/  LDCU UR4, c[0x0][0xf94] ;  /* 0x0001f280ff0477ac */ /* 0x000ea20008000800 */
[----:B------:R-:W3:Y:S01]  /*02a0*/  LDC R9, c[0x0][0xf80] ;  /* 0x0003e000ff097b82 */ /* 0x000ee20000000800 */
[----:B--2---:R-:W-:Y:S01]  /*02b0*/  UISETP.NE.AND UP0, UPT, UR4, URZ, UPT ;  /* 0x000000ff0400728c */ /* 0x004fe2000bf05270 */
[----:B---3--:R-:W-:-:S08]  /*02c0*/  FADD.FTZ R9, -R9, 1 ;  /* 0x3f80000009097421 */ /* 0x008fd00000010100 */
[----:B------:R-:W-:Y:S05]  /*02d0*/  BRA.U !UP0, `(.L_x_7) ;  /* 0x00000009088c7547 */ /* 0x000fea000b800000 */
[----:B------:R-:W-:Y:S01]  /*02e0*/  FMUL.FTZ R8, RZ, UR17 ;  /* 0x00000011ff087c20 */ /* 0x000fe20008410000 */
[----:B------:R-:W2:Y:S01]  /*02f0*/  LDCU UR7, c[0x0][0xf90] ;  /* 0x0001f200ff0777ac */ /* 0x000ea20008000800 */
[----:B------:R-:W3:Y:S01]  /*0300*/  LDCU UR6, c[0x0][0xf7c] ;  /* 0x0001ef80ff0677ac */ /* 0x000ee20008000800 */
[----:B------:R-:W4:Y:S01]  /*0310*/  LDCU.128 UR8, c[0x0][0xf80] ;  /* 0x0001f000ff0877ac */ /* 0x000f220008000c00 */
[----:B------:R-:W-:-:S05]  /*0320*/  UMOV UR4, URZ ;  /* 0x000000ff00047c82 */ /* 0x000fca0008000000 */
.L_x_16:
[----:B------:R-:W-:-:S04]  /*0330*/  IADD3 R26, PT, PT, R7, UR4, RZ ;  /* 0x00000004071a7c10 */ /* 0x000fc8000fffe0ff */
[C---:B------:R-:W-:Y:S02]  /*0340*/  ISETP.GE.AND P0, PT, R26.reuse, R5, PT ;  /* 0x000000051a00720c */ /* 0x040fe40003f06270 */
[----:B01----:R-:W-:-:S04]  /*0350*/  IADD3 R4, PT, PT, R26, UR5, RZ ;  /* 0x000000051a047c10 */ /* 0x003fc8000fffe0ff */
[----:B------:R-:W-:-:S07]  /*0360*/  ISETP.GE.AND P1, PT, R4, R5, PT ;  /* 0x000000050400720c */ /* 0x000fce0003f26270 */
[----:B--2---:R-:W-:-:S04]  /*0370*/  @!P0 IMAD.WIDE R24, R26, 0x2, R10 ;  /* 0x000000021a188825 */ /* 0x004fc800078e020a */
[C---:B------:R-:W-:Y:S01]  /*0380*/  @!P0 IMAD.WIDE R28, R26.reuse, 0x2, R14 ;  /* 0x000000021a1c8825 */ /* 0x040fe200078e020e */
[----:B-1----:R-:W5:Y:S03]  /*0390*/  @!P0 LDG.E.U16 R22, desc[UR14][R24.64] ;  /* 0x0000000e18168981 */ /* 0x002f66000c1e1500 */
[--C-:B---3--:R-:W-:Y:S01]  /*03a0*/  @!P0 IMAD.WIDE R20, R26, 0x2, R12.reuse ;  /* 0x000000021a148825 */ /* 0x108fe200078e020c */
[----:B------:R-:W2:Y:S05]  /*03b0*/  @!P0 LDG.E.U16 R23, desc[UR14][R28.64] ;  /* 0x0000000e1c178981 */ /* 0x000eaa000c1e1500 */
[----:B------:R-:W3:Y:S01]  /*03c0*/  @!P0 LDG.E.U16 R21, desc[UR14][R20.64] ;  /* 0x0000000e14158981 */ /* 0x000ee2000c1e1500 */
[C---:B------:R-:W-:Y:S01]  /*03d0*/  @!P1 IMAD.WIDE R16, R4.reuse, 0x2, R12 ;  /* 0x0000000204109825 */ /* 0x040fe200078e020c */
[----:B------:R-:W-:-:S03]  /*03e0*/  IADD3 R3, PT, PT, R4, UR5, RZ ;  /* 0x0000000504037c10 */ /* 0x000fc6000fffe0ff */
[----:B------:R-:W-:Y:S01]  /*03f0*/  @!P1 IMAD.WIDE R18, R4, 0x2, R10 ;  /* 0x0000000204129825 */ /* 0x000fe200078e020a */
[----:B------:R0:W4:Y:S01]  /*0400*/  @!P1 LDG.E.U16 R2, desc[UR14][R16.64] ;  /* 0x0000000e10029981 */ /* 0x000122000c1e1500 */
[----:B------:R-:W-:-:S03]  /*0410*/  ISETP.GE.AND P2, PT, R3, R5, PT ;  /* 0x000000050300720c */ /* 0x000fc60003f46270 */
[----:B------:R1:W4:Y:S01]  /*0420*/  @!P1 LDG.E.U16 R0, desc[UR14][R18.64] ;  /* 0x0000000e12009981 */ /* 0x000322000c1e1500 */
[----:B0-----:R-:W-:-:S05]  /*0430*/  @!P1 IMAD.WIDE R16, R4, 0x2, R14 ;  /* 0x0000000204109825 */ /* 0x001fca00078e020e */
[----:B------:R0:W4:Y:S04]  /*0440*/  @!P1 LDG.E.U16 R24, desc[UR14][R16.64] ;  /* 0x0000000e10189981 */ /* 0x000128000c1e1500 */
[----:B-1----:R-:W-:-:S05]  /*0450*/  @!P2 IMAD.WIDE R18, R3, 0x2, R10 ;  /* 0x000000020312a825 */ /* 0x002fca00078e020a */
[----:B------:R-:W4:Y:S01]  /*0460*/  @!P2 LDG.E.U16 R25, desc[UR14][R18.64] ;  /* 0x0000000e1219a981 */ /* 0x000f22000c1e1500 */
[----:B------:R-:W1:Y:S01]  /*0470*/  MUFU.RCP R20, R6 ;  /* 0x0000000600147308 */ /* 0x000e620000001000 */
[----:B------:R-:W-:Y:S01]  /*0480*/  HFMA2 R27, -RZ, RZ, 0, 0 ;  /* 0x00000000ff1b7431 */ /* 0x000fe200000001ff */
[----:B------:R-:W-:Y:S01]  /*0490*/  MOV R28, RZ ;  /* 0x000000ff001c7202 */ /* 0x000fe20000000f00 */
[----:B0-----:R-:W-:-:S05]  /*04a0*/  @!P2 IMAD.WIDE R16, R3, 0x2, R12 ;  /* 0x000000020310a825 */ /* 0x001fca00078e020c */
[----:B------:R0:W4:Y:S02]  /*04b0*/  @!P2 LDG.E.U16 R29, desc[UR14][R16.64] ;  /* 0x0000000e101da981 */ /* 0x000124000c1e1500 */
[----:B0-----:R-:W-:-:S05]  /*04c0*/  @!P2 IMAD.WIDE R16, R3, 0x2, R14 ;  /* 0x000000020310a825 */ /* 0x001fca00078e020e */
[----:B------:R0:W4:Y:S02]  /*04d0*/  @!P2 LDG.E.U16 R18, desc[UR14][R16.64] ;  /* 0x0000000e1012a981 */ /* 0x000124000c1e1500 */
[----:B0-----:R-:W-:Y:S01]  /*04e0*/  MOV R17, RZ ;  /* 0x000000ff00117202 */ /* 0x001fe20000000f00 */
[----:B-----5:R-:W-:Y:S02]  /*04f0*/  @!P0 HADD2.F32 R27, -RZ, R22.H0_H0 ;  /* 0x20000016ff1b8230 */ /* 0x020fe40000004100 */
[----:B------:R-:W-:Y:S02]  /*0500*/  HFMA2 R22, -RZ, RZ, 0, 0 ;  /* 0x00000000ff167431 */ /* 0x000fe400000001ff */
[----:B--2---:R-:W-:Y:S02]  /*0510*/  @!P0 HADD2.F32 R28, -RZ, R23.H0_H0 ;  /* 0x20000017ff1c8230 */ /* 0x004fe40000004100 */
[----:B-1----:R-:W-:Y:S01]  /*0520*/  FMUL.FTZ R19, R20, R27 ;  /* 0x0000001b14137220 */ /* 0x002fe20000410000 */
[----:B---3--:R-:W-:-:S02]  /*0530*/  @!P0 HADD2.F32 R22, -RZ, R21.H0_H0 ;  /* 0x20000015ff168230 */ /* 0x008fc40000004100 */
[----:B----4-:R-:W-:Y:S01]  /*0540*/  FMUL.FTZ R28, R28, UR8 ;  /* 0x000000081c1c7c20 */ /* 0x010fe20008410000 */
[C---:B------:R-:W-:Y:S02]  /*0550*/  FMUL.FTZ R27, R19.reuse, R9 ;  /* 0x00000009131b7220 */ /* 0x040fe40000410000 */
[----:B------:R-:W-:Y:S02]  /*0560*/  FMUL.FTZ R22, R22, UR6 ;  /* 0x0000000616167c20 */ /* 0x000fe40008410000 */
[C---:B------:R-:W-:Y:S02]  /*0570*/  FFMA.FTZ R27, R19.reuse, R27, R28 ;  /* 0x0000001b131b7223 */ /* 0x040fe4000001001c */
[----:B------:R-:W-:Y:S01]  /*0580*/  FFMA.FTZ R28, R19, UR9, R22 ;  /* 0x00000009131c7c23 */ /* 0x000fe20008010016 */
[----:B------:R-:W-:Y:S02]  /*0590*/  HFMA2 R19, -RZ, RZ, 0, 0 ;  /* 0x00000000ff137431 */ /* 0x000fe400000001ff */
[----:B------:R-:W-:Y:S01]  /*05a0*/  @!P1 HADD2.F32 R19, -RZ, R2.H0_H0 ;  /* 0x20000002ff139230 */ /* 0x000fe20000004100 */
[----:B------:R-:W-:Y:S01]  /*05b0*/  IADD3 R2, PT, PT, R3, UR5, RZ ;  /* 0x0000000503027c10 */ /* 0x000fe2000fffe0ff */
[----:B------:R-:W-:Y:S01]  /*05c0*/  @!P1 HADD2.F32 R17, -RZ, R0.H0_H0 ;  /* 0x20000000ff119230 */ /* 0x000fe20000004100 */
[----:B------:R-:W-:-:S02]  /*05d0*/  MOV R0, RZ ;  /* 0x000000ff00007202 */ /* 0x000fc40000000f00 */
[----:B------:R-:W-:Y:S01]  /*05e0*/  ISETP.GE.AND P3, PT, R2, R5, PT ;  /* 0x000000050200720c */ /* 0x000fe20003f66270 */
[----:B------:R-:W-:Y:S02]  /*05f0*/  @!P1 HADD2.F32 R0, -RZ, R24.H0_H0 ;  /* 0x20000018ff009230 */ /* 0x000fe40000004100 */
[----:B------:R-:W-:-:S03]  /*0600*/  FMUL.FTZ R24, R20, R17 ;  /* 0x0000001114187220 */ /* 0x000fc60000410000 */
[----:B------:R-:W-:Y:S01]  /*0610*/  FMUL.FTZ R17, R0, UR8 ;  /* 0x0000000800117c20 */ /* 0x000fe20008410000 */
[----:B------:R-:W-:-:S04]  /*0620*/  FMUL.FTZ R0, R24, R9 ;  /* 0x0000000918007220 */ /* 0x000fc80000410000 */
[----:B------:R-:W-:Y:S02]  /*0630*/  FFMA.FTZ R0, R24, R0, R17 ;  /* 0x0000000018007223 */ /* 0x000fe40000010011 */
[----:B------:R-:W-:-:S04]  /*0640*/  @!P3 IMAD.WIDE R16, R2, 0x2, R10 ;  /* 0x000000020210b825 */ /* 0x000fc800078e020a */
[----:B------:R-:W-:Y:S02]  /*0650*/  HFMA2 R21, -RZ, RZ, 0, 0 ;  /* 0x00000000ff157431 */ /* 0x000fe400000001ff */
[----:B------:R-:W-:Y:S02]  /*0660*/  @!P2 HADD2.F32 R21, -RZ, R25.H0_H0 ;  /* 0x20000019ff15a230 */ /* 0x000fe40000004100 */
[----:B------:R0:W2:Y:S01]  /*0670*/  @!P3 LDG.E.U16 R25, desc[UR14][R16.64] ;  /* 0x0000000e1019b981 */ /* 0x0000a2000c1e1500 */
[----:B------:R-:W-:Y:S01]  /*0680*/  CS2R R22, SRZ ;  /* 0x0000000000167805 */ /* 0x000fe2000001ff00 */
[----:B------:R-:W-:Y:S02]  /*0690*/  @!P2 HADD2.F32 R22, -RZ, R29.H0_H0 ;  /* 0x2000001dff16a230 */ /* 0x000fe40000004100 */
[----:B------:R-:W-:-:S04]  /*06a0*/  FMUL.FTZ R19, R19, UR6 ;  /* 0x0000000613137c20 */ /* 0x000fc80008410000 */
[----:B------:R-:W-:Y:S01]  /*06b0*/  FFMA.FTZ R24, R24, UR9, R19 ;  /* 0x0000000918187c23 */ /* 0x000fe20008010013 */
[----:B------:R-:W-:Y:S01]  /*06c0*/  FMUL.FTZ R19, R22, UR6 ;  /* 0x0000000616137c20 */ /* 0x000fe20008410000 */
[----:B------:R-:W-:Y:S02]  /*06d0*/  @!P2 HADD2.F32 R23, -RZ, R18.H0_H0 ;  /* 0x20000012ff17a230 */ /* 0x000fe40000004100 */
[----:B------:R-:W-:-:S03]  /*06e0*/  FMUL.FTZ R18, R20, R21 ;  /* 0x0000001514127220 */ /* 0x000fc60000410000 */
[----:B------:R-:W-:Y:S01]  /*06f0*/  FMUL.FTZ R23, R23, UR8 ;  /* 0x0000000817177c20 */ /* 0x000fe20008410000 */
[C---:B------:R-:W-:Y:S01]  /*0700*/  FMUL.FTZ R21, R18.reuse, R9 ;  /* 0x0000000912157220 */ /* 0x040fe20000410000 */
[----:B0-----:R-:W-:-:S03]  /*0710*/  FFMA.FTZ R17, R18, UR9, R19 ;  /* 0x0000000912117c23 */ /* 0x001fc60008010013 */
[----:B------:R-:W-:Y:S01]  /*0720*/  FFMA.FTZ R16, R18, R21, R23 ;  /* 0x0000001512107223 */ /* 0x000fe20000010017 */
[----:B------:R-:W-:Y:S01]  /*0730*/  @!P3 IMAD.WIDE R18, R2, 0x2, R12 ;  /* 0x000000020212b825 */ /* 0x000fe200078e020c */
[----:B------:R-:W-:-:S04]  /*0740*/  MOV R23, RZ ;  /* 0x000000ff00177202 */ /* 0x000fc80000000f00 */
[----:B------:R0:W3:Y:S02]  /*0750*/  @!P3 LDG.E.U16 R21, desc[UR14][R18.64] ;  /* 0x0000000e1215b981 */ /* 0x0000e4000c1e1500 */
[----:B0-----:R-:W-:-:S04]  /*0760*/  @!P3 IMAD.WIDE R18, R2, 0x2, R14 ;  /* 0x000000020212b825 */ /* 0x001fc800078e020e */
[----:B--2---:R-:W-:Y:S02]  /*0770*/  @!P3 HADD2.F32 R23, -RZ, R25.H0_H0 ;  /* 0x20000019ff17b230 */ /* 0x004fe40000004100 */
[----:B------:R0:W2:Y:S03]  /*0780*/  @!P3 LDG.E.U16 R25, desc[UR14][R18.64] ;  /* 0x0000000e1219b981 */ /* 0x0000a6000c1e1500 */
[----:B------:R-:W-:Y:S02]  /*0790*/  FMUL.FTZ R22, R20, R23 ;  /* 0x0000001714167220 */ /* 0x000fe40000410000 */
[----:B------:R-:W1:Y:S01]  /*07a0*/  MUFU.RCP R23, UR11 ;  /* 0x0000000b00177d08 */ /* 0x000e620008001000 */
[----:B------:R-:W-:Y:S02]  /*07b0*/  HFMA2 R20, -RZ, RZ, 0, 0 ;  /* 0x00000000ff147431 */ /* 0x000fe400000001ff */
[----:B-1----:R-:W-:-:S06]  /*07c0*/  FMUL.FTZ R29, R27, R23 ;  /* 0x000000171b1d7220 */ /* 0x002fcc0000410000 */
[----:B------:R-:W-:Y:S08]  /*07d0*/  MUFU.SQRT R29, R29 ;  /* 0x0000001d001d7308 */ /* 0x000ff00000002000 */
[----:B0-----:R-:W0:Y:S02]  /*07e0*/  MUFU.RCP R18, UR10 ;  /* 0x0000000a00127d08 */ /* 0x001e240008001000 */
[----:B0-----:R-:W-:Y:S01]  /*07f0*/  FMUL.FTZ R19, R28, R18 ;  /* 0x000000121c137220 */ /* 0x001fe20000410000 */
[----:B------:R-:W-:Y:S01]  /*0800*/  BSSY.RECONVERGENT B0, `(.L_x_8) ;  /* 0x0000028000007945 */ /* 0x000fe20003800200 */
[----:B--2---:R-:W-:Y:S01]  /*0810*/  @!P3 HADD2.F32 R20, -RZ, R25.H0_H0 ;  /* 0x20000019ff14b230 */ /* 0x004fe20000004100 */
[----:B------:R-:W-:Y:S01]  /*0820*/  MOV R25, RZ ;  /* 0x000000ff00197202 */ /* 0x000fe20000000f00 */
[----:B---3--:R-:W-:-:S03]  /*0830*/  @!P3 HADD2.F32 R25, -RZ, R21.H0_H0 ;  /* 0x20000015ff19b230 */ /* 0x008fc60000004100 */
[----:B------:R-:W-:Y:S01]  /*0840*/  FMUL.FTZ R21, R20, UR8 ;  /* 0x0000000814157c20 */ /* 0x000fe20008410000 */
[----:B------:R-:W-:-:S04]  /*0850*/  FMUL.FTZ R20, R22, R9 ;  /* 0x0000000916147220 */ /* 0x000fc80000410000 */
[----:B------:R-:W-:Y:S01]  /*0860*/  FFMA.FTZ R20, R22, R20, R21 ;  /* 0x0000001416147223 */ /* 0x000fe20000010015 */
[----:B------:R-:W-:-:S04]  /*0870*/  FMUL.FTZ R21, R25, UR6 ;  /* 0x0000000619157c20 */ /* 0x000fc80008410000 */
[----:B------:R-:W-:Y:S01]  /*0880*/  FFMA.FTZ R21, R22, UR9, R21 ;  /* 0x0000000916157c23 */ /* 0x000fe20008010015 */
[----:B------:R-:W-:Y:S01]  /*0890*/  FADD.FTZ R22, R29, UR7 ;  /* 0x000000071d167e21 */ /* 0x000fe20008010000 */
[----:B------:R-:W-:-:S04]  /*08a0*/  FMUL.FTZ R29, R0, R23 ;  /* 0x00000017001d7220 */ /* 0x000fc80000410000 */
[----:B------:R0:W1:Y:S02]  /*08b0*/  MUFU.SQRT R25, R29 ;  /* 0x0000001d00197308 */ /* 0x0000640000002000 */
[----:B0-----:R-:W-:-:S06]  /*08c0*/  FMUL.FTZ R29, R16, R23 ;  /* 0x00000017101d7220 */ /* 0x001fcc0000410000 */
[----:B------:R-:W0:Y:S08]  /*08d0*/  MUFU.RCP R22, R22 ;  /* 0x0000001600167308 */ /* 0x000e300000001000 */
[----:B------:R-:W2:Y:S01]  /*08e0*/  MUFU.SQRT R29, R29 ;  /* 0x0000001d001d7308 */ /* 0x000ea20000002000 */
[----:B-1----:R-:W-:Y:S01]  /*08f0*/  FADD.FTZ R25, R25, UR7 ;  /* 0x0000000719197e21 */ /* 0x002fe20008010000 */
[----:B------:R-:W-:Y:S01]  /*0900*/  FMUL.FTZ R23, R20, R23 ;  /* 0x0000001714177220 */ /* 0x000fe20000410000 */
[----:B0-----:R-:W-:-:S05]  /*0910*/  FFMA.FTZ R19, R19, R22, R8 ;  /* 0x0000001613137223 */ /* 0x001fca0000010008 */
[----:B------:R0:W1:Y:S01]  /*0920*/  MUFU.RCP R22, R25 ;  /* 0x0000001900167308 */ /* 0x0000620000001000 */
[----:B--2---:R-:W-:-:S07]  /*0930*/  FADD.FTZ R29, R29, UR7 ;  /* 0x000000071d1d7e21 */ /* 0x004fce0008010000 */
[----:B------:R-:W-:Y:S08]  /*0940*/  MUFU.SQRT R23, R23 ;  /* 0x0000001700177308 */ /* 0x000ff00000002000 */
[----:B------:R-:W2:Y:S01]  /*0950*/  MUFU.RCP R29, R29 ;  /* 0x0000001d001d7308 */ /* 0x000ea20000001000 */
[----:B0-----:R-:W-:-:S04]  /*0960*/  FMUL.FTZ R25, R24, R18 ;  /* 0x0000001218197220 */ /* 0x001fc80000410000 */
[----:B-1----:R-:W-:Y:S01]  /*0970*/  FFMA.FTZ R25, R25, R22, R8 ;  /* 0x0000001619197223 */ /* 0x002fe20000010008 */
[----:B------:R-:W-:-:S04]  /*0980*/  FMUL.FTZ R22, R17, R18 ;  /* 0x0000001211167220 */ /* 0x000fc80000410000 */
[----:B--2---:R-:W-:Y:S01]  /*0990*/  FFMA.FTZ R22, R22, R29, R8 ;  /* 0x0000001d16167223 */ /* 0x004fe20000010008 */
[----:B------:R-:W-:-:S06]  /*09a0*/  FADD.FTZ R29, R23, UR7 ;  /* 0x00000007171d7e21 */ /* 0x000fcc0008010000 */
[----:B------:R-:W0:Y:S01]  /*09b0*/  MUFU.RCP R29, R29 ;  /* 0x0000001d001d7308 */ /* 0x000e220000001000 */
[----:B------:R-:W-:-:S04]  /*09c0*/  FMUL.FTZ R23, R21, R18 ;  /* 0x0000001215177220 */ /* 0x000fc80000410000 */
[----:B0-----:R-:W-:Y:S01]  /*09d0*/  FFMA.FTZ R23, R23, R29, R8 ;  /* 0x0000001d17177223 */ /* 0x001fe20000010008 */
[----:B------:R-:W-:Y:S06]  /*09e0*/  @P0 BRA `(.L_x_9) ;  /* 0x0000000000240947 */ /* 0x000fec0003800000 */
[----:B------:R-:W-:Y:S01]  /*09f0*/  F2FP.F16.F32.PACK_AB R28, R28, R19 ;  /* 0x000000131c1c723e */ /* 0x000fe200000000ff */
[----:B------:R-:W-:Y:S01]  /*0a00*/  IMAD.WIDE R18, R26, 0x2, R10 ;  /* 0x000000021a127825 */ /* 0x000fe200078e020a */
[----:B------:R-:W-:Y:S02]  /*0a10*/  F2FP.F16.F32.PACK_AB R27, RZ, R27 ;  /* 0x0000001bff1b723e */ /* 0x000fe400000000ff */
[----:B------:R-:W-:Y:S02]  /*0a20*/  PRMT R29, R28, 0x7632, R29 ;  /* 0x000076321c1d7816 */ /* 0x000fe4000000001d */
[----:B------:R0:W-:Y:S02]  /*0a30*/  STG.E.U16 desc[UR14][R18.64], R28 ;  /* 0x0000001c12007986 */ /* 0x0001e4000c10150e */
[----:B0-----:R-:W-:-:S05]  /*0a40*/  IMAD.WIDE R18, R26, 0x2, R12 ;  /* 0x000000021a127825 */ /* 0x001fca00078e020c */
[----:B------:R0:W-:Y:S02]  /*0a50*/  STG.E.U16 desc[UR14][R18.64], R29 ;  /* 0x0000001d12007986 */ /* 0x0001e4000c10150e */
[----:B0-----:R-:W-:-:S05]  /*0a60*/  IMAD.WIDE R18, R26, 0x2, R14 ;  /* 0x000000021a127825 */ /* 0x001fca00078e020e */
[----:B------:R0:W-:Y:S02]  /*0a70*/  STG.E.U16 desc[UR14][R18.64], R27 ;  /* 0x0000001b12007986 */ /* 0x0001e4000c10150e */
.L_x_9:
[----:B------:R-:W-:Y:S05]  /*0a80*/  BSYNC.RECONVERGENT B0 ;  /* 0x0000000000007941 */ /* 0x000fea0003800200 */
.L_x_8:
[----:B------:R-:W-:Y:S04]  /*0a90*/  BSSY.RECONVERGENT B0, `(.L_x_10) ;  /* 0x000000b000007945 */ /* 0x000fe80003800200 */
[----:B------:R-:W-:Y:S05]  /*0aa0*/  @P1 BRA `(.L_x_11) ;  /* 0x0000000000241947 */ /* 0x000fea0003800000 */
[----:B------:R-:W-:Y:S01]  /*0ab0*/  F2FP.F16.F32.PACK_AB R26, R24, R25 ;  /* 0x00000019181a723e */ /* 0x000fe200000000ff */
[----:B0-----:R-:W-:Y:S01]  /*0ac0*/  IMAD.WIDE R18, R4, 0x2, R10 ;  /* 0x0000000204127825 */ /* 0x001fe200078e020a */
[----:B------:R-:W-:-:S03]  /*0ad0*/  F2FP.F16.F32.PACK_AB R0, RZ, R0 ;  /* 0x00000000ff00723e */ /* 0x000fc600000000ff */
[C---:B------:R-:W-:Y:S01]  /*0ae0*/  IMAD.WIDE R24, R4.reuse, 0x2, R14 ;  /* 0x0000000204187825 */ /* 0x040fe200078e020e */
[----:B------:R0:W-:Y:S03]  /*0af0*/  STG.E.U16 desc[UR14][R18.64], R26 ;  /* 0x0000001a12007986 */ /* 0x0001e6000c10150e */
[----:B0-----:R-:W-:Y:S01]  /*0b00*/  IMAD.WIDE R18, R4, 0x2, R12 ;  /* 0x0000000204127825 */ /* 0x001fe200078e020c */
[----:B------:R-:W-:-:S05]  /*0b10*/  PRMT R4, R26, 0x7632, R4 ;  /* 0x000076321a047816 */ /* 0x000fca0000000004 */
[----:B------:R1:W-:Y:S04]  /*0b20*/  STG.E.U16 desc[UR14][R18.64], R4 ;  /* 0x0000000412007986 */ /* 0x0003e8000c10150e */
[----:B------:R1:W-:Y:S02]  /*0b30*/  STG.E.U16 desc[UR14][R24.64], R0 ;  /* 0x0000000018007986 */ /* 0x0003e4000c10150e */
.L_x_11:
[----:B------:R-:W-:Y:S05]  /*0b40*/  BSYNC.RECONVERGENT B0 ;  /* 0x0000000000007941 */ /* 0x000fea0003800200 */
.L_x_10:
[----:B------:R-:W-:Y:S04]  /*0b50*/  BSSY.RECONVERGENT B0, `(.L_x_12) ;  /* 0x000000b000007945 */ /* 0x000fe80003800200 */
[----:B------:R-:W-:Y:S05]  /*0b60*/  @P2 BRA `(.L_x_13) ;  /* 0x0000000000242947 */ /* 0x000fea0003800000 */
[----:B------:R-:W-:Y:S01]  /*0b70*/  F2FP.F16.F32.PACK_AB R22, R17, R22 ;  /* 0x000000161116723e */ /* 0x000fe200000000ff */
[----:B01----:R-:W-:Y:S01]  /*0b80*/  IMAD.WIDE R18, R3, 0x2, R10 ;  /* 0x0000000203127825 */ /* 0x003fe200078e020a */
[----:B------:R-:W-:-:S03]  /*0b90*/  F2FP.F16.F32.PACK_AB R0, RZ, R16 ;  /* 0x00000010ff00723e */ /* 0x000fc600000000ff */
[C---:B------:R-:W-:Y:S01]  /*0ba0*/  IMAD.WIDE R16, R3.reuse, 0x2, R12 ;  /* 0x0000000203107825 */ /* 0x040fe200078e020c */
[----:B------:R2:W-:Y:S03]  /*0bb0*/  STG.E.U16 desc[UR14][R18.64], R22 ;  /* 0x0000001612007986 */ /* 0x0005e6000c10150e */
[----:B------:R-:W-:Y:S01]  /*0bc0*/  IMAD.WIDE R24, R3, 0x2, R14 ;  /* 0x0000000203187825 */ /* 0x000fe200078e020e */
[----:B------:R-:W-:-:S05]  /*0bd0*/  PRMT R3, R22, 0x7632, R3 ;  /* 0x0000763216037816 */ /* 0x000fca0000000003 */
[----:B------:R2:W-:Y:S04]  /*0be0*/  STG.E.U16 desc[UR14][R16.64], R3 ;  /* 0x0000000310007986 */ /* 0x0005e8000c10150e */
[----:B------:R2:W-:Y:S02]  /*0bf0*/  STG.E.U16 desc[UR14][R24.64], R0 ;  /* 0x0000000018007986 */ /* 0x0005e4000c10150e */
.L_x_13:
[----:B------:R-:W-:Y:S05]  /*0c00*/  BSYNC.RECONVERGENT B0 ;  /* 0x0000000000007941 */ /* 0x000fea0003800200 */
.L_x_12:
[----:B------:R-:W-:Y:S04]  /*0c10*/  BSSY.RECONVERGENT B0, `(.L_x_14) ;  /* 0x000000b000007945 */ /* 0x000fe80003800200 */
[----:B------:R-:W-:Y:S05]  /*0c20*/  @P3 BRA `(.L_x_15) ;  /* 0x0000000000243947 */ /* 0x000fea0003800000 */
[----:B------:R-:W-:Y:S01]  /*0c30*/  F2FP.F16.F32.PACK_AB R23, R21, R23 ;  /* 0x000000171517723e */ /* 0x000fe200000000ff */
[C---:B--2---:R-:W-:Y:S01]  /*0c40*/  IMAD.WIDE R16, R2.reuse, 0x2, R10 ;  /* 0x0000000202107825 */ /* 0x044fe200078e020a */
[----:B------:R-:W-:Y:S02]  /*0c50*/  F2FP.F16.F32.PACK_AB R20, RZ, R20 ;  /* 0x00000014ff14723e */ /* 0x000fe400000000ff */
[----:B-1----:R-:W-:Y:S01]  /*0c60*/  PRMT R0, R23, 0x7632, R0 ;  /* 0x0000763217007816 */ /* 0x002fe20000000000 */
[C---:B0-----:R-:W-:Y:S01]  /*0c70*/  IMAD.WIDE R18, R2.reuse, 0x2, R12 ;  /* 0x0000000202127825 */ /* 0x041fe200078e020c */
[----:B------:R3:W-:Y:S03]  /*0c80*/  STG.E.U16 desc[UR14][R16.64], R23 ;  /* 0x0000001710007986 */ /* 0x0007e6000c10150e */
[----:B------:R-:W-:Y:S01]  /*0c90*/  IMAD.WIDE R2, R2, 0x2, R14 ;  /* 0x0000000202027825 */ /* 0x000fe200078e020e */
[----:B------:R3:W-:Y:S04]  /*0ca0*/  STG.E.U16 desc[UR14][R18.64], R0 ;  /* 0x0000000012007986 */ /* 0x0007e8000c10150e */
[----:B------:R3:W-:Y:S02]  /*0cb0*/  STG.E.U16 desc[UR14][R2.64], R20 ;  /* 0x0000001402007986 */ /* 0x0007e4000c10150e */
.L_x_15:
[----:B------:R-:W-:Y:S05]  /*0cc0*/  BSYNC.RECONVERGENT B0 ;  /* 0x0000000000007941 */ /* 0x000fea0003800200 */
.L_x_14:
[----:B------:R-:W-:-:S06]  /*0cd0*/  ULEA UR4, UR5, UR4, 0x2 ;  /* 0x0000000405047291 */ /* 0x000fcc000f8e10ff */
[----:B------:R-:W-:-:S13]  /*0ce0*/  ISETP.LE.AND P0, PT, R5, UR4, PT ;  /* 0x0000000405007c0c */ /* 0x000fda000bf03270 */
[----:B------:R-:W-:Y:S05]  /*0cf0*/  @!P0 BRA `(.L_x_16) ;  /* 0xfffffff4008c8947 */ /* 0x000fea000383ffff */
[----:B------:R-:W-:Y:S05]  /*0d00*/  EXIT ;  /* 0x000000000000794d */ /* 0x000fea0003800000 */
.L_x_7:
[----:B------:R-:W-:Y:S01]  /*0d10*/  FMUL.FTZ R3, RZ, UR17 ;  /* 0x00000011ff037c20 */ /* 0x000fe20008410000 */
[----:B------:R-:W2:Y:S01]  /*0d20*/  LDCU UR7, c[0x0][0xf90] ;  /* 0x0001f200ff0777ac */ /* 0x000ea20008000800 */
[----:B------:R-:W3:Y:S01]  /*0d30*/  LDCU UR6, c[0x0][0xf7c] ;  /* 0x0001ef80ff0677ac */ /* 0x000ee20008000800 */
[----:B------:R-:W4:Y:S01]  /*0d40*/  LDCU.64 UR10, c[0x0][0xf88] ;  /* 0x0001f100ff0a77ac */ /* 0x000f220008000a00 */
[----:B------:R-:W0:Y:S01]  /*0d50*/  LDCU.64 UR8, c[0x0][0xf80] ;  /* 0x0001f000ff0877ac */ /* 0x000e220008000a00 */
[----:B------:R-:W-:-:S05]  /*0d60*/  UMOV UR4, URZ ;  /* 0x000000ff00047c82 */ /* 0x000fca0008000000 */
.L_x_25:
[----:B01----:R-:W-:-:S04]  /*0d70*/  IADD3 R25, PT, PT, R7, UR4, RZ ;  /* 0x0000000407197c10 */ /* 0x003fc8000fffe0ff */
[C---:B------:R-:W-:Y:S02]  /*0d80*/  ISETP.GE.AND P0, PT, R25.reuse, R5, PT ;  /* 0x000000051900720c */ /* 0x040fe40003f06270 */
[----:B0-----:R-:W-:-:S04]  /*0d90*/  IADD3 R2, PT, PT, R25, UR5, RZ ;  /* 0x0000000519027c10 */ /* 0x001fc8000fffe0ff */
[----:B------:R-:W-:-:S07]  /*0da0*/  ISETP.GE.AND P1, PT, R2, R5, PT ;  /* 0x000000050200720c */ /* 0x000fce0003f26270 */
[----:B------:R-:W-:-:S05]  /*0db0*/  @!P0 IMAD.WIDE R28, R25, 0x2, R10 ;  /* 0x00000002191c8825 */ /* 0x000fca00078e020a */
[----:B-1----:R-:W5:Y:S01]  /*0dc0*/  @!P0 LDG.E.U16 R24, desc[UR14][R28.64] ;  /* 0x0000000e1c188981 */ /* 0x002f62000c1e1500 */
[----:B--2---:R-:W-:-:S04]  /*0dd0*/  @!P0 IMAD.WIDE R20, R25, 0x2, R14 ;  /* 0x0000000219148825 */ /* 0x004fc800078e020e */
[----:B------:R-:W-:Y:S02]  /*0de0*/  @!P0 IMAD.WIDE R26, R25, 0x2, R12 ;  /* 0x00000002191a8825 */ /* 0x000fe400078e020c */
[----:B------:R0:W2:Y:S02]  /*0df0*/  @!P0 LDG.E.U16 R20, desc[UR14][R20.64] ;  /* 0x0000000e14148981 */ /* 0x0000a4000c1e1500 */
[C---:B------:R-:W-:Y:S02]  /*0e00*/  @!P1 IMAD.WIDE R22, R2.reuse, 0x2, R10 ;  /* 0x0000000202169825 */ /* 0x040fe400078e020a */
[----:B------:R1:W3:Y:S02]  /*0e10*/  @!P0 LDG.E.U16 R26, desc[UR14][R26.64] ;  /* 0x0000000e1a1a8981 */ /* 0x0002e4000c1e1500 */
[C---:B------:R-:W-:Y:S02]  /*0e20*/  @!P1 IMAD.WIDE R16, R2.reuse, 0x2, R12 ;  /* 0x0000000202109825 */ /* 0x040fe400078e020c */
[----:B------:R4:W3:Y:S04]  /*0e30*/  @!P1 LDG.E.U16 R4, desc[UR14][R22.64] ;  /* 0x0000000e16049981 */ /* 0x0008e8000c1e1500 */
[----:B------:R5:W3:Y:S01]  /*0e40*/  @!P1 LDG.E.U16 R16, desc[UR14][R16.64] ;  /* 0x0000000e10109981 */ /* 0x000ae2000c1e1500 */
[----:B------:R-:W-:-:S05]  /*0e50*/  @!P1 IMAD.WIDE R18, R2, 0x2, R14 ;  /* 0x0000000202129825 */ /* 0x000fca00078e020e */
[----:B------:R2:W3:Y:S01]  /*0e60*/  @!P1 LDG.E.U16 R8, desc[UR14][R18.64] ;  /* 0x0000000e12089981 */ /* 0x0004e2000c1e1500 */
[----:B0-----:R-:W0:Y:S01]  /*0e70*/  MUFU.RCP R21, R6 ;  /* 0x0000000600157308 */ /* 0x001e220000001000 */
[----:B------:R-:W-:Y:S02]  /*0e80*/  IADD3 R0, PT, PT, R2, UR5, RZ ;  /* 0x0000000502007c10 */ /* 0x000fe4000fffe0ff */
[----:B------:R-:W-:Y:S02]  /*0e90*/  CS2R R28, SRZ ;  /* 0x00000000001c7805 */ /* 0x000fe4000001ff00 */
[----:B------:R-:W-:Y:S01]  /*0ea0*/  ISETP.GE.AND P2, PT, R0, R5, PT ;  /* 0x000000050000720c */ /* 0x000fe20003f46270 */
[----:B-1----:R-:W-:-:S12]  /*0eb0*/  HFMA2 R27, -RZ, RZ, 0, 0 ;  /* 0x00000000ff1b7431 */ /* 0x002fd800000001ff */
[----:B----4-:R-:W-:-:S06]  /*0ec0*/  @!P2 IMAD.WIDE R22, R0, 0x2, R10 ;  /* 0x000000020016a825 */ /* 0x010fcc00078e020a */
[----:B------:R-:W4:Y:S01]  /*0ed0*/  @!P2 LDG.E.U16 R22, desc[UR14][R22.64] ;  /* 0x0000000e1616a981 */ /* 0x000f22000c1e1500 */
[----:B-----5:R-:W-:-:S05]  /*0ee0*/  @!P0 HADD2.F32 R29, -RZ, R24.H0_H0 ;  /* 0x20000018ff1d8230 */ /* 0x020fca0000004100 */
[----:B0-----:R-:W-:-:S04]  /*0ef0*/  FFMA.FTZ R24, R21, R29, R3 ;  /* 0x0000001d15187223 */ /* 0x001fc80000010003 */
[C---:B------:R-:W-:Y:S01]  /*0f00*/  FMUL.FTZ R17, R24.reuse, R9 ;  /* 0x0000000918117220 */ /* 0x040fe20000410000 */
[----:B--2---:R-:W-:Y:S02]  /*0f10*/  @!P0 HADD2.F32 R28, -RZ, R20.H0_H0 ;  /* 0x20000014ff1c8230 */ /* 0x004fe40000004100 */
[C---:B------:R-:W-:Y:S01]  /*0f20*/  FMUL.FTZ R18, R24.reuse, UR9 ;  /* 0x0000000918127c20 */ /* 0x040fe20008410000 */
[----:B------:R-:W-:Y:S01]  /*0f30*/  FMUL.FTZ R17, R24, R17 ;  /* 0x0000001118117220 */ /* 0x000fe20000410000 */
[----:B------:R-:W-:Y:S01]  /*0f40*/  MOV R24, RZ ;  /* 0x000000ff00187202 */ /* 0x000fe20000000f00 */
[----:B---3--:R-:W-:Y:S02]  /*0f50*/  @!P1 HADD2.F32 R24, -RZ, R4.H0_H0 ;  /* 0x20000004ff189230 */ /* 0x008fe40000004100 */
[----:B------:R-:W-:Y:S02]  /*0f60*/  HFMA2 R20, -RZ, RZ, 0, 0 ;  /* 0x00000000ff147431 */ /* 0x000fe400000001ff */
[----:B------:R-:W-:Y:S01]  /*0f70*/  @!P0 HADD2.F32 R27, -RZ, R26.H0_H0 ;  /* 0x2000001aff1b8230 */ /* 0x000fe20000004100 */
[----:B------:R-:W-:Y:S01]  /*0f80*/  IADD3 R4, PT, PT, R0, UR5, RZ ;  /* 0x0000000500047c10 */ /* 0x000fe2000fffe0ff */
[----:B------:R-:W-:Y:S01]  /*0f90*/  FFMA.FTZ R26, R28, UR8, R17 ;  /* 0x000000081c1a7c23 */ /* 0x000fe20008010011 */
[----:B------:R-:W-:-:S02]  /*0fa0*/  @!P1 HADD2.F32 R20, -RZ, R16.H0_H0 ;  /* 0x20000010ff149230 */ /* 0x000fc40000004100 */
[----:B------:R-:W-:Y:S01]  /*0fb0*/  @!P2 IMAD.WIDE R16, R0, 0x2, R14 ;  /* 0x000000020010a825 */ /* 0x000fe200078e020e */
[----:B------:R-:W-:-:S03]  /*0fc0*/  ISETP.GE.AND P3, PT, R4, R5, PT ;  /* 0x000000050400720c */ /* 0x000fc60003f66270 */
[----:B------:R-:W-:Y:S01]  /*0fd0*/  FFMA.FTZ R27, R27, UR6, R18 ;  /* 0x000000061b1b7c23 */ /* 0x000fe20008010012 */
[----:B------:R-:W-:Y:S01]  /*0fe0*/  FFMA.FTZ R24, R21, R24, R3 ;  /* 0x0000001815187223 */ /* 0x000fe20000010003 */
[----:B------:R-:W-:Y:S01]  /*0ff0*/  @!P2 IMAD.WIDE R18, R0, 0x2, R12 ;  /* 0x000000020012a825 */ /* 0x000fe200078e020c */
[----:B------:R0:W2:Y:S03]  /*1000*/  @!P2 LDG.E.U16 R23, desc[UR14][R16.64] ;  /* 0x0000000e1017a981 */ /* 0x0000a6000c1e1500 */
[----:B------:R-:W-:Y:S01]  /*1010*/  FMUL.FTZ R29, R24, UR9 ;  /* 0x00000009181d7c20 */ /* 0x000fe20008410000 */
[----:B------:R-:W-:Y:S01]  /*1020*/  MOV R28, RZ ;  /* 0x000000ff001c7202 */ /* 0x000fe20000000f00 */
[----:B------:R-:W3:Y:S01]  /*1030*/  @!P2 LDG.E.U16 R18, desc[UR14][R18.64] ;  /* 0x0000000e1212a981 */ /* 0x000ee2000c1e1500 */
[----:B------:R-:W-:Y:S02]  /*1040*/  @!P1 HADD2.F32 R28, -RZ, R8.H0_H0 ;  /* 0x20000008ff1c9230 */ /* 0x000fe40000004100 */
[----:B------:R-:W-:Y:S01]  /*1050*/  FFMA.FTZ R8, R20, UR6, R29 ;  /* 0x0000000614087c23 */ /* 0x000fe2000801001d */
[----:B0-----:R-:W-:-:S04]  /*1060*/  FMUL.FTZ R17, R24, R9 ;  /* 0x0000000918117220 */ /* 0x001fc80000410000 */
[----:B------:R-:W-:Y:S01]  /*1070*/  FMUL.FTZ R29, R24, R17 ;  /* 0x00000011181d7220 */ /* 0x000fe20000410000 */
[----:B------:R-:W-:-:S05]  /*1080*/  @!P3 IMAD.WIDE R16, R4, 0x2, R10 ;  /* 0x000000020410b825 */ /* 0x000fca00078e020a */
[----:B------:R0:W5:Y:S01]  /*1090*/  @!P3 LDG.E.U16 R24, desc[UR14][R16.64] ;  /* 0x0000000e1018b981 */ /* 0x000162000c1e1500 */
[----:B------:R-:W-:Y:S02]  /*10a0*/  HFMA2 R20, -RZ, RZ, 0, 0 ;  /* 0x00000000ff147431 */ /* 0x000fe400000001ff */
[----:B0-----:R-:W-:Y:S01]  /*10b0*/  FFMA.FTZ R16, R28, UR8, R29 ;  /* 0x000000081c107c23 */ /* 0x001fe2000801001d */
[----:B------:R-:W-:Y:S02]  /*10c0*/  HFMA2 R28, -RZ, RZ, 0, 0 ;  /* 0x00000000ff1c7431 */ /* 0x000fe400000001ff */
[----:B----4-:R-:W-:-:S05]  /*10d0*/  @!P2 HADD2.F32 R28, -RZ, R22.H0_H0 ;  /* 0x20000016ff1ca230 */ /* 0x010fca0000004100 */
[----:B------:R-:W-:Y:S01]  /*10e0*/  FFMA.FTZ R28, R21, R28, R3 ;  /* 0x0000001c151c7223 */ /* 0x000fe20000010003 */
[----:B------:R-:W-:Y:S02]  /*10f0*/  MOV R19, RZ ;  /* 0x000000ff00137202 */ /* 0x000fe40000000f00 */
[----:B------:R-:W-:Y:S01]  /*1100*/  MOV R22, RZ ;  /* 0x000000ff00167202 */ /* 0x000fe20000000f00 */
[----:B--2---:R-:W-:Y:S02]  /*1110*/  @!P2 HADD2.F32 R20, -RZ, R23.H0_H0 ;  /* 0x20000017ff14a230 */ /* 0x004fe40000004100 */
[----:B------:R-:W-:Y:S01]  /*1120*/  FMUL.FTZ R23, R28, R9 ;  /* 0x000000091c177220 */ /* 0x000fe20000410000 */
[----:B---3--:R-:W-:-:S03]  /*1130*/  @!P2 HADD2.F32 R19, -RZ, R18.H0_H0 ;  /* 0x20000012ff13a230 */ /* 0x008fc60000004100 */
[C---:B------:R-:W-:Y:S01]  /*1140*/  FMUL.FTZ R23, R28.reuse, R23 ;  /* 0x000000171c177220 */ /* 0x040fe20000410000 */
[----:B------:R-:W-:-:S04]  /*1150*/  FMUL.FTZ R28, R28, UR9 ;  /* 0x000000091c1c7c20 */ /* 0x000fc80008410000 */
[----:B------:R-:W-:Y:S01]  /*1160*/  FFMA.FTZ R17, R19, UR6, R28 ;  /* 0x0000000613117c23 */ /* 0x000fe2000801001c */
[----:B------:R-:W-:-:S04]  /*1170*/  @!P3 IMAD.WIDE R18, R4, 0x2, R12 ;  /* 0x000000020412b825 */ /* 0x000fc800078e020c */
[----:B-----5:R-:W-:Y:S02]  /*1180*/  @!P3 HADD2.F32 R22, -RZ, R24.H0_H0 ;  /* 0x20000018ff16b230 */ /* 0x020fe40000004100 */
[----:B------:R0:W2:Y:S02]  /*1190*/  @!P3 LDG.E.U16 R24, desc[UR14][R18.64] ;  /* 0x0000000e1218b981 */ /* 0x0000a4000c1e1500 */
[----:B0-----:R-:W-:-:S05]  /*11a0*/  @!P3 IMAD.WIDE R18, R4, 0x2, R14 ;  /* 0x000000020412b825 */ /* 0x001fca00078e020e */
[----:B------:R-:W3:Y:S01]  /*11b0*/  @!P3 LDG.E.U16 R28, desc[UR14][R18.64] ;  /* 0x0000000e121cb981 */ /* 0x000ee2000c1e1500 */
[----:B------:R-:W-:Y:S01]  /*11c0*/  FFMA.FTZ R21, R21, R22, R3 ;  /* 0x0000001615157223 */ /* 0x000fe20000010003 */
[----:B------:R-:W-:Y:S01]  /*11d0*/  FFMA.FTZ R20, R20, UR8, R23 ;  /* 0x0000000814147c23 */ /* 0x000fe20008010017 */
[----:B------:R-:W-:Y:S01]  /*11e0*/  BSSY.RECONVERGENT B0, `(.L_x_17) ;  /* 0x0000017000007945 */ /* 0x000fe20003800200 */
[----:B------:R-:W-:Y:S01]  /*11f0*/  CS2R R22, SRZ ;  /* 0x0000000000167805 */ /* 0x000fe2000001ff00 */
[----:B--2---:R-:W-:Y:S02]  /*1200*/  @!P3 HADD2.F32 R22, -RZ, R24.H0_H0 ;  /* 0x20000018ff16b230 */ /* 0x004fe40000004100 */
[----:B------:R-:W-:Y:S01]  /*1210*/  FMUL.FTZ R24, R21, R9 ;  /* 0x0000000915187220 */ /* 0x000fe20000410000 */
[----:B---3--:R-:W-:Y:S01]  /*1220*/  @!P3 HADD2.F32 R23, -RZ, R28.H0_H0 ;  /* 0x2000001cff17b230 */ /* 0x008fe20000004100 */
[----:B------:R-:W-:Y:S06]  /*1230*/  @P0 BRA `(.L_x_18) ;  /* 0x0000000000440947 */ /* 0x000fec0003800000 */
[----:B------:R-:W0:Y:S08]  /*1240*/  MUFU.RCP R19, UR11 ;  /* 0x0000000b00137d08 */ /* 0x000e300008001000 */
[----:B------:R-:W1:Y:S01]  /*1250*/  MUFU.RCP R18, UR10 ;  /* 0x0000000a00127d08 */ /* 0x000e620008001000 */
[----:B0-----:R-:W-:Y:S01]  /*1260*/  FMUL.FTZ R28, R26, R19 ;  /* 0x000000131a1c7220 */ /* 0x001fe20000410000 */
[----:B------:R-:W-:-:S06]  /*1270*/  F2FP.F16.F32.PACK_AB R26, RZ, R26 ;  /* 0x0000001aff1a723e */ /* 0x000fcc00000000ff */
[----:B------:R-:W0:Y:S01]  /*1280*/  MUFU.SQRT R28, R28 ;  /* 0x0000001c001c7308 */ /* 0x000e220000002000 */
[----:B-1----:R-:W-:Y:S01]  /*1290*/  FMUL.FTZ R18, R27, R18 ;  /* 0x000000121b127220 */ /* 0x002fe20000410000 */
[----:B0-----:R-:W-:-:S06]  /*12a0*/  FADD.FTZ R29, R28, UR7 ;  /* 0x000000071c1d7e21 */ /* 0x001fcc0008010000 */
[----:B------:R-:W0:Y:S02]  /*12b0*/  MUFU.RCP R29, R29 ;  /* 0x0000001d001d7308 */ /* 0x000e240000001000 */
[----:B0-----:R-:W-:-:S05]  /*12c0*/  FMUL.FTZ R18, R18, R29 ;  /* 0x0000001d12127220 */ /* 0x001fca0000410000 */
[----:B------:R-:W-:Y:S01]  /*12d0*/  F2FP.F16.F32.PACK_AB R27, R27, R18 ;  /* 0x000000121b1b723e */ /* 0x000fe200000000ff */
[----:B------:R-:W-:-:S03]  /*12e0*/  IMAD.WIDE R18, R25, 0x2, R10 ;  /* 0x0000000219127825 */ /* 0x000fc600078e020a */
[----:B------:R-:W-:Y:S02]  /*12f0*/  PRMT R28, R27, 0x7632, R28 ;  /* 0x000076321b1c7816 */ /* 0x000fe4000000001c */
[----:B------:R0:W-:Y:S02]  /*1300*/  STG.E.U16 desc[UR14][R18.64], R27 ;  /* 0x0000001b12007986 */ /* 0x0001e4000c10150e */
[----:B0-----:R-:W-:-:S05]  /*1310*/  IMAD.WIDE R18, R25, 0x2, R12 ;  /* 0x0000000219127825 */ /* 0x001fca00078e020c */
[----:B------:R0:W-:Y:S02]  /*1320*/  STG.E.U16 desc[UR14][R18.64], R28 ;  /* 0x0000001c12007986 */ /* 0x0001e4000c10150e */
[----:B0-----:R-:W-:-:S05]  /*1330*/  IMAD.WIDE R18, R25, 0x2, R14 ;  /* 0x0000000219127825 */ /* 0x001fca00078e020e */
[----:B------:R0:W-:Y:S02]  /*1340*/  STG.E.U16 desc[UR14][R18.64], R26 ;  /* 0x0000001a12007986 */ /* 0x0001e4000c10150e */
.L_x_18:
[----:B------:R-:W-:Y:S05]  /*1350*/  BSYNC.RECONVERGENT B0 ;  /* 0x0000000000007941 */ /* 0x000fea0003800200 */
.L_x_17:
[----:B------:R-:W-:Y:S01]  /*1360*/  BSSY.RECONVERGENT B0, `(.L_x_19) ;  /* 0x0000015000007945 */ /* 0x000fe20003800200 */
[C---:B0-----:R-:W-:Y:S01]  /*1370*/  FMUL.FTZ R26, R21.reuse, R24 ;  /* 0x00000018151a7220 */ /* 0x041fe20000410000 */
[----:B------:R-:W-:Y:S02]  /*1380*/  FMUL.FTZ R21, R21, UR9 ;  /* 0x0000000915157c20 */ /* 0x000fe40008410000 */
[----:B------:R-:W-:Y:S05]  /*1390*/  @P1 BRA `(.L_x_20) ;  /* 0x0000000000441947 */ /* 0x000fea0003800000 */
[----:B------:R-:W0:Y:S08]  /*13a0*/  MUFU.RCP R19, UR11 ;  /* 0x0000000b00137d08 */ /* 0x000e300008001000 */
[----:B------:R-:W1:Y:S01]  /*13b0*/  MUFU.RCP R25, UR10 ;  /* 0x0000000a00197d08 */ /* 0x000e620008001000 */
[----:B0-----:R-:W-:Y:S01]  /*13c0*/  FMUL.FTZ R24, R16, R19 ;  /* 0x0000001310187220 */ /* 0x001fe20000410000 */
[----:B------:R-:W-:-:S06]  /*13d0*/  F2FP.F16.F32.PACK_AB R16, RZ, R16 ;  /* 0x00000010ff10723e */ /* 0x000fcc00000000ff */
[----:B------:R-:W0:Y:S01]  /*13e0*/  MUFU.SQRT R24, R24 ;  /* 0x0000001800187308 */ /* 0x000e220000002000 */
[----:B-1----:R-:W-:Y:S01]  /*13f0*/  FMUL.FTZ R18, R8, R25 ;  /* 0x0000001908127220 */ /* 0x002fe20000410000 */
[----:B0-----:R-:W-:Y:S01]  /*1400*/  FADD.FTZ R27, R24, UR7 ;  /* 0x00000007181b7e21 */ /* 0x001fe20008010000 */
[----:B------:R-:W-:-:S05]  /*1410*/  IMAD.WIDE R24, R2, 0x2, R14 ;  /* 0x0000000202187825 */ /* 0x000fca00078e020e */
[----:B------:R-:W0:Y:S02]  /*1420*/  MUFU.RCP R19, R27 ;  /* 0x0000001b00137308 */ /* 0x000e240000001000 */
[----:B0-----:R-:W-:-:S05]  /*1430*/  FMUL.FTZ R19, R18, R19 ;  /* 0x0000001312137220 */ /* 0x001fca0000410000 */
[----:B------:R-:W-:Y:S01]  /*1440*/  F2FP.F16.F32.PACK_AB R8, R8, R19 ;  /* 0x000000130808723e */ /* 0x000fe200000000ff */
[----:B------:R-:W-:-:S05]  /*1450*/  IMAD.WIDE R18, R2, 0x2, R10 ;  /* 0x0000000202127825 */ /* 0x000fca00078e020a */
[----:B------:R0:W-:Y:S02]  /*1460*/  STG.E.U16 desc[UR14][R18.64], R8 ;  /* 0x0000000812007986 */ /* 0x0001e4000c10150e */
[----:B0-----:R-:W-:Y:S01]  /*1470*/  IMAD.WIDE R18, R2, 0x2, R12 ;  /* 0x0000000202127825 */ /* 0x001fe200078e020c */
[----:B------:R-:W-:-:S05]  /*1480*/  PRMT R2, R8, 0x7632, R2 ;  /* 0x0000763208027816 */ /* 0x000fca0000000002 */
[----:B------:R0:W-:Y:S04]  /*1490*/  STG.E.U16 desc[UR14][R18.64], R2 ;  /* 0x0000000212007986 */ /* 0x0001e8000c10150e */
[----:B------:R0:W-:Y:S02]  /*14a0*/  STG.E.U16 desc[UR14][R24.64], R16 ;  /* 0x0000001018007986 */ /* 0x0001e4000c10150e */
.L_x_20:
[----:B------:R-:W-:Y:S05]  /*14b0*/  BSYNC.RECONVERGENT B0 ;  /* 0x0000000000007941 */ /* 0x000fea0003800200 */
.L_x_19:
[----:B------:R-:W-:Y:S04]  /*14c0*/  BSSY.RECONVERGENT B0, `(.L_x_21) ;  /* 0x0000013000007945 */ /* 0x000fe80003800200 */
[----:B------:R-:W-:Y:S05]  /*14d0*/  @P2 BRA `(.L_x_22) ;  /* 0x0000000000442947 */ /* 0x000fea0003800000 */
[----:B0-----:R-:W0:Y:S01]  /*14e0*/  MUFU.RCP R19, UR11 ;  /* 0x0000000b00137d08 */ /* 0x001e220008001000 */
[----:B------:R-:W-:Y:S01]  /*14f0*/  F2FP.F16.F32.PACK_AB R27, RZ, R20 ;  /* 0x00000014ff1b723e */ /* 0x000fe200000000ff */
[----:B------:R-:W-:-:S06]  /*1500*/  IMAD.WIDE R24, R0, 0x2, R14 ;  /* 0x0000000200187825 */ /* 0x000fcc00078e020e */
[----:B------:R-:W1:Y:S01]  /*1510*/  MUFU.RCP R16, UR10 ;  /* 0x0000000a00107d08 */ /* 0x000e620008001000 */
[----:B0-----:R-:W-:-:S07]  /*1520*/  FMUL.FTZ R2, R20, R19 ;  /* 0x0000001314027220 */ /* 0x001fce0000410000 */
[----:B------:R-:W0:Y:S01]  /*1530*/  MUFU.SQRT R2, R2 ;  /* 0x0000000200027308 */ /* 0x000e220000002000 */
[----:B-1----:R-:W-:Y:S01]  /*1540*/  FMUL.FTZ R16, R17, R16 ;  /* 0x0000001011107220 */ /* 0x002fe20000410000 */
[----:B0-----:R-:W-:-:S06]  /*1550*/  FADD.FTZ R8, R2, UR7 ;  /* 0x0000000702087e21 */ /* 0x001fcc0008010000 */
[----:B------:R-:W0:Y:S02]  /*1560*/  MUFU.RCP R19, R8 ;  /* 0x0000000800137308 */ /* 0x000e240000001000 */
[----:B0-----:R-:W-:Y:S01]  /*1570*/  FMUL.FTZ R16, R16, R19 ;  /* 0x0000001310107220 */ /* 0x001fe20000410000 */
[----:B------:R-:W-:-:S04]  /*1580*/  IMAD.WIDE R18, R0, 0x2, R10 ;  /* 0x0000000200127825 */ /* 0x000fc800078e020a */
[----:B------:R-:W-:Y:S01]  /*1590*/  F2FP.F16.F32.PACK_AB R20, R17, R16 ;  /* 0x000000101114723e */ /* 0x000fe200000000ff */
[----:B------:R-:W-:-:S03]  /*15a0*/  IMAD.WIDE R16, R0, 0x2, R12 ;  /* 0x0000000200107825 */ /* 0x000fc600078e020c */
[----:B------:R-:W-:Y:S01]  /*15b0*/  PRMT R0, R20, 0x7632, R0 ;  /* 0x0000763214007816 */ /* 0x000fe20000000000 */
[----:B------:R1:W-:Y:S04]  /*15c0*/  STG.E.U16 desc[UR14][R18.64], R20 ;  /* 0x0000001412007986 */ /* 0x0003e8000c10150e */
[----:B------:R1:W-:Y:S04]  /*15d0*/  STG.E.U16 desc[UR14][R16.64], R0 ;  /* 0x0000000010007986 */ /* 0x0003e8000c10150e */
[----:B------:R1:W-:Y:S02]  /*15e0*/  STG.E.U16 desc[UR14][R24.64], R27 ;  /* 0x0000001b18007986 */ /* 0x0003e4000c10150e */
.L_x_22:
[----:B------:R-:W-:Y:S05]  /*15f0*/  BSYNC.RECONVERGENT B0 ;  /* 0x0000000000007941 */ /* 0x000fea0003800200 */
.L_x_21:
[----:B------:R-:W-:Y:S01]  /*1600*/  BSSY.RECONVERGENT B0, `(.L_x_23) ;  /* 0x0000015000007945 */ /* 0x000fe20003800200 */
[----:B------:R-:W-:Y:S01]  /*1610*/  FFMA.FTZ R21, R22, UR6, R21 ;  /* 0x0000000616157c23 */ /* 0x000fe20008010015 */
[----:B------:R-:W-:Y:S02]  /*1620*/  FFMA.FTZ R22, R23, UR8, R26 ;  /* 0x0000000817167c23 */ /* 0x000fe4000801001a */
[----:B------:R-:W-:Y:S05]  /*1630*/  @P3 BRA `(.L_x_24) ;  /* 0x0000000000443947 */ /* 0x000fea0003800000 */
[----:B-1----:R-:W1:Y:S01]  /*1640*/  MUFU.RCP R17, UR11 ;  /* 0x0000000b00117d08 */ /* 0x002e620008001000 */
[----:B0-----:R-:W-:-:S07]  /*1650*/  IMAD.WIDE R18, R4, 0x2, R12 ;  /* 0x0000000204127825 */ /* 0x001fce00078e020c */
[----:B------:R-:W0:Y:S01]  /*1660*/  MUFU.RCP R8, UR10 ;  /* 0x0000000a00087d08 */ /* 0x000e220008001000 */
[----:B-1----:R-:W-:Y:S01]  /*1670*/  FMUL.FTZ R0, R22, R17 ;  /* 0x0000001116007220 */ /* 0x002fe20000410000 */
[----:B------:R-:W-:-:S06]  /*1680*/  F2FP.F16.F32.PACK_AB R22, RZ, R22 ;  /* 0x00000016ff16723e */ /* 0x000fcc00000000ff */
[----:B------:R-:W1:Y:S01]  /*1690*/  MUFU.SQRT R0, R0 ;  /* 0x0000000000007308 */ /* 0x000e620000002000 */
[----:B0-----:R-:W-:Y:S01]  /*16a0*/  FMUL.FTZ R8, R21, R8 ;  /* 0x0000000815087220 */ /* 0x001fe20000410000 */
[----:B-1----:R-:W-:-:S06]  /*16b0*/  FADD.FTZ R2, R0, UR7 ;  /* 0x0000000700027e21 */ /* 0x002fcc0008010000 */
        /* <DEDUP_REMOVED lines=9> */
.L_x_24:
[----:B------:R-:W-:Y:S05]  /*1750*/  BSYNC.RECONVERGENT B0 ;  /* 0x0000000000007941 */ /* 0x000fea0003800200 */
.L_x_23:
[----:B------:R-:W-:-:S06]  /*1760*/  ULEA UR4, UR5, UR4, 0x2 ;  /* 0x0000000405047291 */ /* 0x000fcc000f8e10ff */
[----:B------:R-:W-:-:S13]  /*1770*/  ISETP.LE.AND P0, PT, R5, UR4, PT ;  /* 0x0000000405007c0c */ /* 0x000fda000bf03270 */
[----:B------:R-:W-:Y:S05]  /*1780*/  @!P0 BRA `(.L_x_25) ;  /* 0xfffffff400788947 */ /* 0x000fea000383ffff */
[----:B------:R-:W-:Y:S05]  /*1790*/  EXIT ;  /* 0x000000000000794d */ /* 0x000fea0003800000 */
.L_x_6:
[----:B------:R-:W2:Y:S02]  /*17a0*/  LDCU UR4, c[0x0][0xf94] ;  /* 0x0001f280ff0477ac */ /* 0x000ea40008000800 */
[----:B--2---:R-:W-:-:S09]  /*17b0*/  UISETP.NE.AND UP0, UPT, UR4, URZ, UPT ;  /* 0x000000ff0400728c */ /* 0x004fd2000bf05270 */
[----:B------:R-:W-:Y:S05]  /*17c0*/  BRA.U !UP0, `(.L_x_26) ;  /* 0x0000000d082c7547 */ /* 0x000fea000b800000 */
[----:B------:R-:W2:Y:S01]  /*17d0*/  LDCU UR9, c[0x0][0xf90] ;  /* 0x0001f200ff0977ac */ /* 0x000ea20008000800 */
[----:B------:R-:W3:Y:S01]  /*17e0*/  LDCU UR8, c[0x0][0xf7c] ;  /* 0x0001ef80ff0877ac */ /* 0x000ee20008000800 */
[----:B------:R-:W4:Y:S01]  /*17f0*/  LDCU UR10, c[0x0][0xf98] ;  /* 0x0001f300ff0a77ac */ /* 0x000f220008000800 */
[----:B------:R-:W-:-:S05]  /*1800*/  UMOV UR4, URZ ;  /* 0x000000ff00047c82 */ /* 0x000fca0008000000 */
.L_x_35:
[----:B0-2---:R-:W-:-:S04]  /*1810*/  IADD3 R3, PT, PT, R7, UR4, RZ ;  /* 0x0000000407037c10 */ /* 0x005fc8000fffe0ff */
[C---:B------:R-:W-:Y:S02]  /*1820*/  ISETP.GE.AND P2, PT, R3.reuse, R5, PT ;  /* 0x000000050300720c */ /* 0x040fe40003f46270 */
[----:B0-----:R-:W-:-:S04]  /*1830*/  IADD3 R2, PT, PT, R3, UR5, RZ ;  /* 0x0000000503027c10 */ /* 0x001fc8000fffe0ff */
[C---:B------:R-:W-:Y:S02]  /*1840*/  IADD3 R25, PT, PT, R2.reuse, UR5, RZ ;  /* 0x0000000502197c10 */ /* 0x040fe4000fffe0ff */
[-C--:B------:R-:W-:Y:S02]  /*1850*/  ISETP.GE.AND P0, PT, R2, R5.reuse, PT ;  /* 0x000000050200720c */ /* 0x080fe40003f06270 */
[----:B------:R-:W-:Y:S02]  /*1860*/  ISETP.GE.AND P1, PT, R25, R5, PT ;  /* 0x000000051900720c */ /* 0x000fe40003f26270 */
[----:B------:R-:W-:Y:S01]  /*1870*/  SHF.R.S32.HI R26, RZ, 0x1f, R8 ;  /* 0x0000001fff1a7819 */ /* 0x000fe20000011408 */
[----:B-1----:R-:W-:Y:S01]  /*1880*/  @!P2 IMAD.WIDE R16, R3, 0x2, R10 ;  /* 0x000000020310a825 */ /* 0x002fe200078e020a */
[----:B------:R-:W-:-:S03]  /*1890*/  @!P2 IADD3 R0, P3, PT, R8, R3, RZ ;  /* 0x000000030800a210 */ /* 0x000fc60007f7e0ff */
[C---:B------:R-:W-:Y:S01]  /*18a0*/  @!P2 IMAD.WIDE R18, R3.reuse, 0x2, R12 ;  /* 0x000000020312a825 */ /* 0x040fe200078e020c */
[----:B-1----:R0:W5:Y:S03]  /*18b0*/  @!P2 LDG.E.U16 R27, desc[UR14][R16.64] ;  /* 0x0000000e101ba981 */ /* 0x002166000c1e1500 */
[C---:B------:R-:W-:Y:S01]  /*18c0*/  @!P2 IMAD.WIDE R20, R3.reuse, 0x2, R14 ;  /* 0x000000020314a825 */ /* 0x040fe200078e020e */
[----:B------:R-:W-:Y:S01]  /*18d0*/  @!P2 LEA.HI.X.SX32 R3, R3, R26, 0x1, P3 ;  /* 0x0000001a0303a211 */ /* 0x000fe200018f0eff */
[----:B------:R-:W2:Y:S01]  /*18e0*/  @!P2 LDG.E.U16 R19, desc[UR14][R18.64] ;  /* 0x0000000e1213a981 */ /* 0x000ea2000c1e1500 */
[----:B------:R-:W-:Y:S01]  /*18f0*/  IADD3 R4, PT, PT, R25, UR5, RZ ;  /* 0x0000000519047c10 */ /* 0x000fe2000fffe0ff */
[----:B------:R-:W-:Y:S02]  /*1900*/  @!P0 IMAD.WIDE R22, R2, 0x2, R10 ;  /* 0x0000000202168825 */ /* 0x000fe400078e020a */
[----:B------:R1:W3:Y:S01]  /*1910*/  @!P2 LDG.E.U16 R24, desc[UR14][R20.64] ;  /* 0x0000000e1418a981 */ /* 0x0002e2000c1e1500 */
[----:B0-----:R-:W-:-:S03]  /*1920*/  @!P2 LEA R16, P3, R0, UR6, 0x1 ;  /* 0x000000060010ac11 */ /* 0x001fc6000f8608ff */
[----:B------:R0:W4:Y:S01]  /*1930*/  @!P0 LDG.E.U16 R23, desc[UR14][R22.64] ;  /* 0x0000000e16178981 */ /* 0x000122000c1e1500 */
[----:B------:R-:W-:Y:S01]  /*1940*/  @!P2 LEA.HI.X R17, R0, UR7, R3, 0x1, P3 ;  /* 0x000000070011ac11 */ /* 0x000fe200098f0c03 */
[----:B------:R-:W-:Y:S01]  /*1950*/  @!P0 IMAD.WIDE R28, R2, 0x2, R12 ;  /* 0x00000002021c8825 */ /* 0x000fe200078e020c */
[----:B------:R-:W-:-:S03]  /*1960*/  @!P0 IADD3 R3, P4, PT, R8, R2, RZ ;  /* 0x0000000208038210 */ /* 0x000fc60007f9e0ff */
[----:B-1----:R-:W-:Y:S01]  /*1970*/  @!P1 IMAD.WIDE R20, R25, 0x2, R10 ;  /* 0x0000000219149825 */ /* 0x002fe200078e020a */
[----:B------:R-:W-:Y:S01]  /*1980*/  ISETP.GE.AND P3, PT, R4, R5, PT ;  /* 0x000000050400720c */ /* 0x000fe20003f66270 */
[----:B------:R1:W5:Y:S01]  /*1990*/  @!P2 LDG.E.U16 R9, desc[UR14][R16.64] ;  /* 0x0000000e1009a981 */ /* 0x000362000c1e1500 */
[----:B0-----:R-:W-:-:S03]  /*19a0*/  @!P0 LEA.HI.X.SX32 R22, R2, R26, 0x1, P4 ;  /* 0x0000001a02168211 */ /* 0x001fc600020f0eff */
[----:B------:R0:W5:Y:S04]  /*19b0*/  @!P1 LDG.E.U16 R0, desc[UR14][R20.64] ;  /* 0x0000000e14009981 */ /* 0x000168000c1e1500 */
[----:B------:R0:W5:Y:S01]  /*19c0*/  @!P0 LDG.E.U16 R18, desc[UR14][R28.64] ;  /* 0x0000000e1c128981 */ /* 0x000162000c1e1500 */
[----:B-1----:R-:W-:Y:S01]  /*19d0*/  @!P1 IMAD.WIDE R16, R25, 0x2, R12 ;  /* 0x0000000219109825 */ /* 0x002fe200078e020c */
[----:B0-----:R-:W-:-:S04]  /*19e0*/  @!P0 LEA R20, P4, R3, UR6, 0x1 ;  /* 0x0000000603148c11 */ /* 0x001fc8000f8808ff */
[----:B------:R-:W-:Y:S02]  /*19f0*/  @!P0 LEA.HI.X R21, R3, UR7, R22, 0x1, P4 ;  /* 0x0000000703158c11 */ /* 0x000fe4000a0f0c16 */
[----:B------:R0:W5:Y:S01]  /*1a00*/  @!P1 LDG.E.U16 R3, desc[UR14][R16.64] ;  /* 0x0000000e10039981 */ /* 0x000162000c1e1500 */
[----:B------:R-:W-:-:S03]  /*1a10*/  CS2R R28, SRZ ;  /* 0x00000000001c7805 */ /* 0x000fc6000001ff00 */
[----:B------:R1:W5:Y:S01]  /*1a20*/  @!P0 LDG.E.U16 R20, desc[UR14][R20.64] ;  /* 0x0000000e14148981 */ /* 0x000362000c1e1500 */
[----:B0-----:R-:W-:-:S06]  /*1a30*/  @!P3 IMAD.WIDE R16, R4, 0x2, R10 ;  /* 0x000000020410b825 */ /* 0x001fcc00078e020a */
[----:B------:R-:W5:Y:S01]  /*1a40*/  @!P3 LDG.E.U16 R16, desc[UR14][R16.64] ;  /* 0x0000000e1010b981 */ /* 0x000f62000c1e1500 */
[----:B-1----:R-:W-:Y:S02]  /*1a50*/  HFMA2 R21, -RZ, RZ, 0, 0 ;  /* 0x00000000ff157431 */ /* 0x002fe400000001ff */
[----:B------:R-:W-:Y:S02]  /*1a60*/  HFMA2 R22, -RZ, RZ, 0, 0 ;  /* 0x00000000ff167431 */ /* 0x000fe400000001ff */
[----:B--2---:R-:W-:Y:S01]  /*1a70*/  @!P2 HADD2.F32 R29, -RZ, R19.H0_H0 ;  /* 0x20000013ff1da230 */ /* 0x004fe20000004100 */
[----:B------:R-:W-:Y:S01]  /*1a80*/  MOV R19, RZ ;  /* 0x000000ff00137202 */ /* 0x000fe20000000f00 */
[----:B---3--:R-:W-:Y:S02]  /*1a90*/  @!P2 HADD2.F32 R19, -RZ, R24.H0_H0 ;  /* 0x20000018ff13a230 */ /* 0x008fe40000004100 */
[----:B------:R-:W-:Y:S02]  /*1aa0*/  HFMA2 R24, -RZ, RZ, 0, 0 ;  /* 0x00000000ff187431 */ /* 0x000fe400000001ff */
[----:B----4-:R-:W-:Y:S01]  /*1ab0*/  @!P0 HADD2.F32 R21, -RZ, R23.H0_H0 ;  /* 0x20000017ff158230 */ /* 0x010fe20000004100 */
[----:B------:R-:W-:Y:S01]  /*1ac0*/  MOV R23, RZ ;  /* 0x000000ff00177202 */ /* 0x000fe20000000f00 */
[----:B-----5:R-:W-:Y:S01]  /*1ad0*/  @!P1 HADD2.F32 R24, -RZ, R0.H0_H0 ;  /* 0x20000000ff189230 */ /* 0x020fe20000004100 */
[----:B------:R-:W-:Y:S01]  /*1ae0*/  MOV R0, RZ ;  /* 0x000000ff00007202 */ /* 0x000fe20000000f00 */
[----:B------:R-:W-:-:S02]  /*1af0*/  @!P0 HADD2.F32 R23, -RZ, R18.H0_H0 ;  /* 0x20000012ff178230 */ /* 0x000fc40000004100 */
[----:B------:R-:W-:Y:S02]  /*1b00*/  @!P2 HADD2.F32 R22, -RZ, R27.H0_H0 ;  /* 0x2000001bff16a230 */ /* 0x000fe40000004100 */
[----:B------:R-:W-:Y:S02]  /*1b10*/  @!P1 HADD2.F32 R0, -RZ, R3.H0_H0 ;  /* 0x20000003ff009230 */ /* 0x000fe40000004100 */
[----:B------:R-:W-:-:S04]  /*1b20*/  @!P0 IMAD.WIDE R2, R2, 0x2, R14 ;  /* 0x0000000202028825 */ /* 0x000fc800078e020e */
[----:B------:R-:W-:Y:S01]  /*1b30*/  HFMA2 R27, -RZ, RZ, 0, 0 ;  /* 0x00000000ff1b7431 */ /* 0x000fe200000001ff */
[----:B------:R0:W2:Y:S02]  /*1b40*/  @!P0 LDG.E.U16 R18, desc[UR14][R2.64] ;  /* 0x0000000e02128981 */ /* 0x0000a4000c1e1500 */
[----:B0-----:R-:W-:-:S04]  /*1b50*/  @!P3 IMAD.WIDE R2, R4, 0x2, R12 ;  /* 0x000000020402b825 */ /* 0x001fc800078e020c */
[----:B------:R-:W-:Y:S02]  /*1b60*/  @!P3 HADD2.F32 R27, -RZ, R16.H0_H0 ;  /* 0x20000010ff1bb230 */ /* 0x000fe40000004100 */
[----:B------:R0:W3:Y:S01]  /*1b70*/  @!P3 LDG.E.U16 R16, desc[UR14][R2.64] ;  /* 0x0000000e0210b981 */ /* 0x0000e2000c1e1500 */
[----:B------:R-:W-:Y:S01]  /*1b80*/  FMUL.FTZ R0, R0, UR8 ;  /* 0x0000000800007c20 */ /* 0x000fe20008410000 */
[----:B0-----:R-:W-:Y:S01]  /*1b90*/  FMUL.FTZ R2, R23, UR8 ;  /* 0x0000000817027c20 */ /* 0x001fe20008410000 */
[----:B------:R-:W-:Y:S01]  /*1ba0*/  FMUL.FTZ R3, R29, UR8 ;  /* 0x000000081d037c20 */ /* 0x000fe20008410000 */
[----:B---3--:R-:W-:Y:S02]  /*1bb0*/  @!P3 HADD2.F32 R28, -RZ, R16.H0_H0 ;  /* 0x20000010ff1cb230 */ /* 0x008fe40000004100 */
[----:B------:R-:W0:Y:S02]  /*1bc0*/  MUFU.RCP R16, R6 ;  /* 0x0000000600107308 */ /* 0x000e240000001000 */
[C---:B0-----:R-:W-:Y:S01]  /*1bd0*/  FMUL.FTZ R22, R16.reuse, R22 ;  /* 0x0000001610167220 */ /* 0x041fe20000410000 */
[C---:B------:R-:W-:Y:S01]  /*1be0*/  FMUL.FTZ R21, R16.reuse, R21 ;  /* 0x0000001510157220 */ /* 0x040fe20000410000 */
[C---:B------:R-:W-:Y:S01]  /*1bf0*/  FMUL.FTZ R24, R16.reuse, R24 ;  /* 0x0000001810187220 */ /* 0x040fe20000410000 */
[----:B------:R-:W-:-:S02]  /*1c00*/  FMUL.FTZ R27, R16, R27 ;  /* 0x0000001b101b7220 */ /* 0x000fc40000410000 */
[----:B------:R-:W0:Y:S01]  /*1c10*/  LDC.64 R16, c[0x0][0xf80] ;  /* 0x0003e000ff107b82 */ /* 0x000e220000000a00 */
[----:B------:R-:W-:Y:S01]  /*1c20*/  FMUL.FTZ R23, R28, UR8 ;  /* 0x000000081c177c20 */ /* 0x000fe20008410000 */
[-C--:B0-----:R-:W-:Y:S01]  /*1c30*/  FFMA.FTZ R3, R22, R17.reuse, R3 ;  /* 0x0000001116037223 */ /* 0x081fe20000010003 */
[-C--:B------:R-:W-:Y:S01]  /*1c40*/  FFMA.FTZ R2, R21, R17.reuse, R2 ;  /* 0x0000001115027223 */ /* 0x080fe20000010002 */
[-C--:B------:R-:W-:Y:S01]  /*1c50*/  FFMA.FTZ R0, R24, R17.reuse, R0 ;  /* 0x0000001118007223 */ /* 0x080fe20000010000 */
[----:B------:R-:W-:Y:S01]  /*1c60*/  FFMA.FTZ R23, R27, R17, R23 ;  /* 0x000000111b177223 */ /* 0x000fe20000010017 */
[----:B------:R-:W-:Y:S01]  /*1c70*/  FADD.FTZ R17, -R16, 1 ;  /* 0x3f80000010117421 */ /* 0x000fe20000010100 */
[----:B------:R-:W-:-:S03]  /*1c80*/  FMUL.FTZ R19, R19, R16 ;  /* 0x0000001013137220 */ /* 0x000fc60000410000 */
[----:B------:R-:W-:-:S04]  /*1c90*/  FMUL.FTZ R28, R22, R17 ;  /* 0x00000011161c7220 */ /* 0x000fc80000410000 */
[----:B------:R-:W-:Y:S01]  /*1ca0*/  FFMA.FTZ R22, R22, R28, R19 ;  /* 0x0000001c16167223 */ /* 0x000fe20000010013 */
[----:B------:R-:W-:Y:S01]  /*1cb0*/  MOV R19, RZ ;  /* 0x000000ff00137202 */ /* 0x000fe20000000f00 */
[----:B--2---:R-:W-:-:S05]  /*1cc0*/  @!P0 HADD2.F32 R19, -RZ, R18.H0_H0 ;  /* 0x20000012ff138230 */ /* 0x004fca0000004100 */
[----:B------:R-:W-:Y:S01]  /*1cd0*/  FMUL.FTZ R18, R19, R16 ;  /* 0x0000001013127220 */ /* 0x000fe20000410000 */
[----:B------:R-:W-:-:S04]  /*1ce0*/  FMUL.FTZ R19, R21, R17 ;  /* 0x0000001115137220 */ /* 0x000fc80000410000 */
[----:B------:R-:W-:Y:S01]  /*1cf0*/  FFMA.FTZ R21, R21, R19, R18 ;  /* 0x0000001315157223 */ /* 0x000fe20000010012 */
[----:B------:R-:W-:-:S06]  /*1d00*/  @!P1 IMAD.WIDE R18, R25, 0x2, R14 ;  /* 0x0000000219129825 */ /* 0x000fcc00078e020e */
[----:B------:R-:W2:Y:S01]  /*1d10*/  @!P1 LDG.E.U16 R18, desc[UR14][R18.64] ;  /* 0x0000000e12129981 */ /* 0x000ea2000c1e1500 */
[----:B------:R-:W-:Y:S01]  /*1d20*/  CS2R R28, SRZ ;  /* 0x00000000001c7805 */ /* 0x000fe2000001ff00 */
[----:B--2---:R-:W-:Y:S02]  /*1d30*/  @!P1 HADD2.F32 R29, -RZ, R18.H0_H0 ;  /* 0x20000012ff1d9230 */ /* 0x004fe40000004100 */
[----:B------:R-:W-:-:S06]  /*1d40*/  @!P3 IMAD.WIDE R18, R4, 0x2, R14 ;  /* 0x000000020412b825 */ /* 0x000fcc00078e020e */
[----:B------:R-:W2:Y:S01]  /*1d50*/  @!P3 LDG.E.U16 R18, desc[UR14][R18.64] ;  /* 0x0000000e1212b981 */ /* 0x000ea2000c1e1500 */
[----:B------:R-:W-:Y:S01]  /*1d60*/  FMUL.FTZ R29, R29, R16 ;  /* 0x000000101d1d7220 */ /* 0x000fe20000410000 */
[----:B--2---:R-:W-:-:S05]  /*1d70*/  @!P3 HADD2.F32 R28, -RZ, R18.H0_H0 ;  /* 0x20000012ff1cb230 */ /* 0x004fca0000004100 */
[----:B------:R-:W-:Y:S01]  /*1d80*/  FMUL.FTZ R28, R28, R16 ;  /* 0x000000101c1c7220 */ /* 0x000fe20000410000 */
[-C--:B------:R-:W-:Y:S01]  /*1d90*/  FMUL.FTZ R16, R24, R17.reuse ;  /* 0x0000001118107220 */ /* 0x080fe20000410000 */
[----:B------:R-:W-:-:S04]  /*1da0*/  FMUL.FTZ R17, R27, R17 ;  /* 0x000000111b117220 */ /* 0x000fc80000410000 */
[----:B------:R-:W-:Y:S01]  /*1db0*/  FFMA.FTZ R27, R27, R17, R28 ;  /* 0x000000111b1b7223 */ /* 0x000fe2000001001c */
[----:B------:R-:W-:Y:S01]  /*1dc0*/  @!P1 IADD3 R17, P4, PT, R8, R25, RZ ;  /* 0x0000001908119210 */ /* 0x000fe20007f9e0ff */
[----:B------:R-:W-:-:S03]  /*1dd0*/  FFMA.FTZ R24, R24, R16, R29 ;  /* 0x0000001018187223 */ /* 0x000fc6000001001d */
[----:B------:R-:W-:Y:S02]  /*1de0*/  @!P1 LEA.HI.X.SX32 R28, R25, R26, 0x1, P4 ;  /* 0x0000001a191c9211 */ /* 0x000fe400020f0eff */
[----:B------:R-:W-:-:S04]  /*1df0*/  @!P1 LEA R16, P4, R17, UR6, 0x1 ;  /* 0x0000000611109c11 */ /* 0x000fc8000f8808ff */
[----:B------:R-:W-:Y:S02]  /*1e00*/  @!P1 LEA.HI.X R17, R17, UR7, R28, 0x1, P4 ;  /* 0x0000000711119c11 */ /* 0x000fe4000a0f0c1c */
[----:B------:R-:W-:-:S03]  /*1e10*/  @!P3 IADD3 R19, P4, PT, R8, R4, RZ ;  /* 0x000000040813b210 */ /* 0x000fc60007f9e0ff */
[----:B------:R0:W2:Y:S01]  /*1e20*/  @!P1 LDG.E.U16 R18, desc[UR14][R16.64] ;  /* 0x0000000e10129981 */ /* 0x0000a2000c1e1500 */
[----:B------:R-:W-:Y:S02]  /*1e30*/  @!P3 LEA.HI.X.SX32 R26, R4, R26, 0x1, P4 ;  /* 0x0000001a041ab211 */ /* 0x000fe400020f0eff */
[----:B0-----:R-:W-:-:S04]  /*1e40*/  @!P3 LEA R16, P4, R19, UR6, 0x1 ;  /* 0x000000061310bc11 */ /* 0x001fc8000f8808ff */
[----:B------:R-:W-:-:S05]  /*1e50*/  @!P3 LEA.HI.X R17, R19, UR7, R26, 0x1, P4 ;  /* 0x000000071311bc11 */ /* 0x000fca000a0f0c1a */
[----:B------:R0:W3:Y:S02]  /*1e60*/  @!P3 LDG.E.U16 R19, desc[UR14][R16.64] ;  /* 0x0000000e1013b981 */ /* 0x0000e4000c1e1500 */
[----:B0-----:R-:W0:Y:S01]  /*1e70*/  LDC.64 R16, c[0x0][0xf88] ;  /* 0x0003e200ff107b82 */ /* 0x001e220000000a00 */
[----:B------:R-:W-:Y:S02]  /*1e80*/  HFMA2 R26, -RZ, RZ, 0, 0 ;  /* 0x00000000ff1a7431 */ /* 0x000fe400000001ff */
[----:B------:R-:W-:Y:S01]  /*1e90*/  @!P2 HADD2.F32 R26, -RZ, R9.H0_H0 ;  /* 0x20000009ff1aa230 */ /* 0x000fe20000004100 */
[----:B0-----:R-:W0:Y:S02]  /*1ea0*/  MUFU.RCP R25, R17 ;  /* 0x0000001100197308 */ /* 0x001e240000001000 */
[----:B0-----:R-:W-:-:S06]  /*1eb0*/  FMUL.FTZ R9, R22, R25 ;  /* 0x0000001916097220 */ /* 0x001fcc0000410000 */
[----:B------:R-:W0:Y:S01]  /*1ec0*/  MUFU.SQRT R9, R9 ;  /* 0x0000000900097308 */ /* 0x000e220000002000 */
[----:B------:R-:W-:-:S07]  /*1ed0*/  FMUL.FTZ R17, R21, R25 ;  /* 0x0000001915117220 */ /* 0x000fce0000410000 */
[----:B------:R-:W1:Y:S01]  /*1ee0*/  MUFU.RCP R28, R16 ;  /* 0x00000010001c7308 */ /* 0x000e620000001000 */
[----:B0-----:R-:W-:-:S07]  /*1ef0*/  FADD.FTZ R9, R9, UR9 ;  /* 0x0000000909097e21 */ /* 0x001fce0008010000 */
[----:B------:R-:W0:Y:S08]  /*1f00*/  MUFU.SQRT R17, R17 ;  /* 0x0000001100117308 */ /* 0x000e300000002000 */
[----:B------:R1:W4:Y:S02]  /*1f10*/  MUFU.RCP R29, R9 ;  /* 0x00000009001d7308 */ /* 0x0003240000001000 */
[----:B-1----:R-:W-:Y:S01]  /*1f20*/  FMUL.FTZ R9, R3, R28 ;  /* 0x0000001c03097220 */ /* 0x002fe20000410000 */
[----:B0-----:R-:W-:-:S03]  /*1f30*/  FADD.FTZ R17, R17, UR9 ;  /* 0x0000000911117e21 */ /* 0x001fc60008010000 */
[----:B----4-:R-:W-:-:S04]  /*1f40*/  FMUL.FTZ R29, R9, R29 ;  /* 0x0000001d091d7220 */ /* 0x010fc80000410000 */
[----:B------:R-:W-:Y:S01]  /*1f50*/  FFMA.FTZ R26, R26, UR10, R29 ;  /* 0x0000000a1a1a7c23 */ /* 0x000fe2000801001d */
[----:B------:R-:W-:Y:S01]  /*1f60*/  MOV R29, RZ ;  /* 0x000000ff001d7202 */ /* 0x000fe20000000f00 */
[----:B------:R-:W-:Y:S02]  /*1f70*/  @!P0 HADD2.F32 R29, -RZ, R20.H0_H0 ;  /* 0x20000014ff1d8230 */ /* 0x000fe40000004100 */
[----:B------:R-:W0:Y:S01]  /*1f80*/  MUFU.RCP R20, R17 ;  /* 0x0000001100147308 */ /* 0x000e220000001000 */
[----:B------:R-:W-:Y:S01]  /*1f90*/  FMUL.FTZ R16, R2, R28 ;  /* 0x0000001c02107220 */ /* 0x000fe20000410000 */
[----:B------:R-:W-:-:S03]  /*1fa0*/  MOV R9, RZ ;  /* 0x000000ff00097202 */ /* 0x000fc60000000f00 */
[----:B0-----:R-:W-:-:S04]  /*1fb0*/  FMUL.FTZ R16, R16, R20 ;  /* 0x0000001410107220 */ /* 0x001fc80000410000 */
[----:B------:R-:W-:Y:S01]  /*1fc0*/  FFMA.FTZ R29, R29, UR10, R16 ;  /* 0x0000000a1d1d7c23 */ /* 0x000fe20008010010 */
[----:B------:R-:W-:-:S06]  /*1fd0*/  FMUL.FTZ R16, R24, R25 ;  /* 0x0000001918107220 */ /* 0x000fcc0000410000 */
[----:B------:R-:W0:Y:S01]  /*1fe0*/  MUFU.SQRT R16, R16 ;  /* 0x0000001000107308 */ /* 0x000e220000002000 */
[----:B------:R-:W-:Y:S02]  /*1ff0*/  HFMA2 R20, -RZ, RZ, 0, 0 ;  /* 0x00000000ff147431 */ /* 0x000fe400000001ff */
[----:B------:R-:W-:Y:S01]  /*2000*/  FMUL.FTZ R17, R0, R28 ;  /* 0x0000001c00117220 */ /* 0x000fe20000410000 */
[----:B------:R-:W-:Y:S01]  /*2010*/  BSSY.RECONVERGENT B0, `(.L_x_27) ;  /* 0x0000018000007945 */ /* 0x000fe20003800200 */
[----:B--2---:R-:W-:Y:S02]  /*2020*/  @!P1 HADD2.F32 R20, -RZ, R18.H0_H0 ;  /* 0x20000012ff149230 */ /* 0x004fe40000004100 */
[----:B---3--:R-:W-:Y:S02]  /*2030*/  @!P3 HADD2.F32 R9, -RZ, R19.H0_H0 ;  /* 0x20000013ff09b230 */ /* 0x008fe40000004100 */
[----:B------:R-:W-:-:S06]  /*2040*/  FMUL.FTZ R19, R27, R25 ;  /* 0x000000191b137220 */ /* 0x000fcc0000410000 */
[----:B------:R-:W1:Y:S01]  /*2050*/  MUFU.SQRT R19, R19 ;  /* 0x0000001300137308 */ /* 0x000e620000002000 */
[----:B0-----:R-:W-:-:S07]  /*2060*/  FADD.FTZ R18, R16, UR9 ;  /* 0x0000000910127e21 */ /* 0x001fce0008010000 */
[----:B------:R-:W0:Y:S01]  /*2070*/  MUFU.RCP R18, R18 ;  /* 0x0000001200127308 */ /* 0x000e220000001000 */
[----:B-1----:R-:W-:-:S07]  /*2080*/  FADD.FTZ R19, R19, UR9 ;  /* 0x0000000913137e21 */ /* 0x002fce0008010000 */
[----:B------:R-:W1:Y:S01]  /*2090*/  MUFU.RCP R16, R19 ;  /* 0x0000001300107308 */ /* 0x000e620000001000 */
[----:B------:R-:W-:Y:S01]  /*20a0*/  FMUL.FTZ R25, R23, R28 ;  /* 0x0000001c17197220 */ /* 0x000fe20000410000 */
[----:B0-----:R-:W-:-:S04]  /*20b0*/  FMUL.FTZ R17, R17, R18 ;  /* 0x0000001211117220 */ /* 0x001fc80000410000 */
[----:B------:R-:W-:Y:S01]  /*20c0*/  FFMA.FTZ R20, R20, UR10, R17 ;  /* 0x0000000a14147c23 */ /* 0x000fe20008010011 */
[----:B-1----:R-:W-:Y:S01]  /*20d0*/  FMUL.FTZ R25, R25, R16 ;  /* 0x0000001019197220 */ /* 0x002fe20000410000 */
[----:B------:R-:W-:Y:S06]  /*20e0*/  @P2 BRA `(.L_x_28) ;  /* 0x0000000000282947 */ /* 0x000fec0003800000 */
[----:B------:R-:W-:Y:S02]  /*20f0*/  F2FP.F16.F32.PACK_AB R26, R3, R26 ;  /* 0x0000001a031a723e */ /* 0x000fe400000000ff */
[----:B------:R-:W-:Y:S02]  /*2100*/  IADD3 R3, PT, PT, R7, UR4, RZ ;  /* 0x0000000407037c10 */ /* 0x000fe4000fffe0ff */
[----:B------:R-:W-:Y:S02]  /*2110*/  PRMT R28, R26, 0x7632, R28 ;  /* 0x000076321a1c7816 */ /* 0x000fe4000000001c */
[----:B------:R-:W-:Y:S01]  /*2120*/  F2FP.F16.F32.PACK_AB R22, RZ, R22 ;  /* 0x00000016ff16723e */ /* 0x000fe200000000ff */
[----:B------:R-:W-:-:S04]  /*2130*/  IMAD.WIDE R16, R3, 0x2, R10 ;  /* 0x0000000203107825 */ /* 0x000fc800078e020a */
[C---:B------:R-:W-:Y:S01]  /*2140*/  IMAD.WIDE R18, R3.reuse, 0x2, R12 ;  /* 0x0000000203127825 */ /* 0x040fe200078e020c */
[----:B------:R0:W-:Y:S04]  /*2150*/  STG.E.U16 desc[UR14][R16.64], R26 ;  /* 0x0000001a10007986 */ /* 0x0001e8000c10150e */
[----:B------:R1:W-:Y:S01]  /*2160*/  STG.E.U16 desc[UR14][R18.64], R28 ;  /* 0x0000001c12007986 */ /* 0x0003e2000c10150e */
[----:B0-----:R-:W-:-:S05]  /*2170*/  IMAD.WIDE R16, R3, 0x2, R14 ;  /* 0x0000000203107825 */ /* 0x001fca00078e020e */
[----:B------:R1:W-:Y:S02]  /*2180*/  STG.E.U16 desc[UR14][R16.64], R22 ;  /* 0x0000001610007986 */ /* 0x0003e4000c10150e */
.L_x_28:
[----:B------:R-:W-:Y:S05]  /*2190*/  BSYNC.RECONVERGENT B0 ;  /* 0x0000000000007941 */ /* 0x000fea0003800200 */
.L_x_27:
[----:B------:R-:W-:Y:S04]  /*21a0*/  BSSY.RECONVERGENT B0, `(.L_x_29) ;  /* 0x000000d000007945 */ /* 0x000fe80003800200 */
[----:B------:R-:W-:Y:S05]  /*21b0*/  @P0 BRA `(.L_x_30) ;  /* 0x00000000002c0947 */ /* 0x000fea0003800000 */
[----:B------:R-:W-:Y:S02]  /*21c0*/  IADD3 R3, PT, PT, R7, UR4, RZ ;  /* 0x0000000407037c10 */ /* 0x000fe4000fffe0ff */
[----:B------:R-:W-:Y:S02]  /*21d0*/  F2FP.F16.F32.PACK_AB R29, R2, R29 ;  /* 0x0000001d021d723e */ /* 0x000fe400000000ff */
[----:B-1----:R-:W-:Y:S02]  /*21e0*/  IADD3 R19, PT, PT, R3, UR5, RZ ;  /* 0x0000000503137c10 */ /* 0x002fe4000fffe0ff */
        /* <DEDUP_REMOVED lines=8> */
.L_x_30:
[----:B------:R-:W-:Y:S05]  /*2270*/  BSYNC.RECONVERGENT B0 ;  /* 0x0000000000007941 */ /* 0x000fea0003800200 */
.L_x_29:
[----:B------:R-:W-:Y:S04]  /*2280*/  BSSY.RECONVERGENT B0, `(.L_x_31) ;  /* 0x000000e000007945 */ /* 0x000fe80003800200 */
[----:B------:R-:W-:Y:S05]  /*2290*/  @P1 BRA `(.L_x_32) ;  /* 0x0000000000301947 */ /* 0x000fea0003800000 */
[----:B--2---:R-:W-:Y:S02]  /*22a0*/  IADD3 R2, PT, PT, R7, UR4, RZ ;  /* 0x0000000407027c10 */ /* 0x004fe4000fffe0ff */
[----:B------:R-:W-:Y:S02]  /*22b0*/  F2FP.F16.F32.PACK_AB R20, R0, R20 ;  /* 0x000000140014723e */ /* 0x000fe400000000ff */
[----:B------:R-:W-:Y:S02]  /*22c0*/  IADD3 R2, PT, PT, R2, UR5, RZ ;  /* 0x0000000502027c10 */ /* 0x000fe4000fffe0ff */
[----:B------:R-:W-:Y:S02]  /*22d0*/  PRMT R0, R20, 0x7632, R0 ;  /* 0x0000763214007816 */ /* 0x000fe40000000000 */
[----:B-1----:R-:W-:Y:S02]  /*22e0*/  IADD3 R17, PT, PT, R2, UR5, RZ ;  /* 0x0000000502117c10 */ /* 0x002fe4000fffe0ff */
[----:B------:R-:W-:-:S03]  /*22f0*/  F2FP.F16.F32.PACK_AB R24, RZ, R24 ;  /* 0x00000018ff18723e */ /* 0x000fc600000000ff */
[----:B------:R-:W-:-:S04]  /*2300*/  IMAD.WIDE R18, R17, 0x2, R10 ;  /* 0x0000000211127825 */ /* 0x000fc800078e020a */
[C---:B------:R-:W-:Y:S01]  /*2310*/  IMAD.WIDE R2, R17.reuse, 0x2, R12 ;  /* 0x0000000211027825 */ /* 0x040fe200078e020c */
[----:B------:R0:W-:Y:S03]  /*2320*/  STG.E.U16 desc[UR14][R18.64], R20 ;  /* 0x0000001412007986 */ /* 0x0001e6000c10150e */
[----:B------:R-:W-:Y:S01]  /*2330*/  IMAD.WIDE R16, R17, 0x2, R14 ;  /* 0x0000000211107825 */ /* 0x000fe200078e020e */
[----:B------:R0:W-:Y:S04]  /*2340*/  STG.E.U16 desc[UR14][R2.64], R0 ;  /* 0x0000000002007986 */ /* 0x0001e8000c10150e */
[----:B------:R0:W-:Y:S02]  /*2350*/  STG.E.U16 desc[UR14][R16.64], R24 ;  /* 0x0000001810007986 */ /* 0x0001e4000c10150e */
.L_x_32:
[----:B------:R-:W-:Y:S05]  /*2360*/  BSYNC.RECONVERGENT B0 ;  /* 0x0000000000007941 */ /* 0x000fea0003800200 */
.L_x_31:
[----:B------:R-:W-:Y:S01]  /*2370*/  BSSY.RECONVERGENT B0, `(.L_x_33) ;  /* 0x000000c000007945 */ /* 0x000fe20003800200 */
[----:B0-----:R-:W-:-:S03]  /*2380*/  FFMA.FTZ R0, R9, UR10, R25 ;  /* 0x0000000a09007c23 */ /* 0x001fc60008010019 */
[----:B------:R-:W-:Y:S05]  /*2390*/  @P3 BRA `(.L_x_34) ;  /* 0x0000000000243947 */ /* 0x000fea0003800000 */
[----:B------:R-:W-:Y:S01]  /*23a0*/  F2FP.F16.F32.PACK_AB R23, R23, R0 ;  /* 0x000000001717723e */ /* 0x000fe200000000ff */
[C---:B--2---:R-:W-:Y:S01]  /*23b0*/  IMAD.WIDE R2, R4.reuse, 0x2, R10 ;  /* 0x0000000204027825 */ /* 0x044fe200078e020a */
[----:B------:R-:W-:Y:S02]  /*23c0*/  F2FP.F16.F32.PACK_AB R27, RZ, R27 ;  /* 0x0000001bff1b723e */ /* 0x000fe400000000ff */
[----:B------:R-:W-:Y:S01]  /*23d0*/  PRMT R0, R23, 0x7632, R0 ;  /* 0x0000763217007816 */ /* 0x000fe20000000000 */
[C---:B-1----:R-:W-:Y:S01]  /*23e0*/  IMAD.WIDE R16, R4.reuse, 0x2, R12 ;  /* 0x0000000204107825 */ /* 0x042fe200078e020c */
[----:B------:R0:W-:Y:S03]  /*23f0*/  STG.E.U16 desc[UR14][R2.64], R23 ;  /* 0x0000001702007986 */ /* 0x0001e6000c10150e */
[----:B------:R-:W-:Y:S01]  /*2400*/  IMAD.WIDE R18, R4, 0x2, R14 ;  /* 0x0000000204127825 */ /* 0x000fe200078e020e */
[----:B------:R0:W-:Y:S04]  /*2410*/  STG.E.U16 desc[UR14][R16.64], R0 ;  /* 0x0000000010007986 */ /* 0x0001e8000c10150e */
[----:B------:R0:W-:Y:S02]  /*2420*/  STG.E.U16 desc[UR14][R18.64], R27 ;  /* 0x0000001b12007986 */ /* 0x0001e4000c10150e */
.L_x_34:
[----:B------:R-:W-:Y:S05]  /*2430*/  BSYNC.RECONVERGENT B0 ;  /* 0x0000000000007941 */ /* 0x000fea0003800200 */
.L_x_33:
[----:B------:R-:W-:-:S06]  /*2440*/  ULEA UR4, UR5, UR4, 0x2 ;  /* 0x0000000405047291 */ /* 0x000fcc000f8e10ff */
[----:B------:R-:W-:-:S13]  /*2450*/  ISETP.LE.AND P0, PT, R5, UR4, PT ;  /* 0x0000000405007c0c */ /* 0x000fda000bf03270 */
[----:B------:R-:W-:Y:S05]  /*2460*/  @!P0 BRA `(.L_x_35) ;  /* 0xfffffff000e88947 */ /* 0x000fea000383ffff */
[----:B------:R-:W-:Y:S05]  /*2470*/  EXIT ;  /* 0x000000000000794d */ /* 0x000fea0003800000 */
.L_x_26:
[----:B------:R-:W2:Y:S01]  /*2480*/  LDCU UR10, c[0x0][0xf90] ;  /* 0x0001f200ff0a77ac */ /* 0x000ea20008000800 */
[----:B------:R-:W3:Y:S01]  /*2490*/  LDCU UR9, c[0x0][0xf7c] ;  /* 0x0001ef80ff0977ac */ /* 0x000ee20008000800 */
[----:B------:R-:W4:Y:S01]  /*24a0*/  LDCU UR8, c[0x0][0xf98] ;  /* 0x0001f300ff0877ac */ /* 0x000f220008000800 */
[----:B------:R-:W0:Y:S01]  /*24b0*/  LDCU.64 UR12, c[0x0][0xf88] ;  /* 0x0001f100ff0c77ac */ /* 0x000e220008000a00 */
[----:B------:R-:W-:-:S05]  /*24c0*/  UMOV UR4, URZ ;  /* 0x000000ff00047c82 */ /* 0x000fca0008000000 */
.L_x_44:
[----:B------:R-:W-:Y:S02]  /*24d0*/  IADD3 R4, PT, PT, R7, UR4, RZ ;  /* 0x0000000407047c10 */ /* 0x000fe4000fffe0ff */
[----:B012---:R-:W-:Y:S02]  /*24e0*/  SHF.R.S32.HI R19, RZ, 0x1f, R8 ;  /* 0x0000001fff137819 */ /* 0x007fe40000011408 */
[----:B------:R-:W-:-:S13]  /*24f0*/  ISETP.GE.AND P0, PT, R4, R5, PT ;  /* 0x000000050400720c */ /* 0x000fda0003f06270 */
[----:B------:R-:W-:-:S04]  /*2500*/  @!P0 IADD3 R0, P1, PT, R8, R4, RZ ;  /* 0x0000000408008210 */ /* 0x000fc80007f3e0ff */
[----:B------:R-:W-:Y:S02]  /*2510*/  @!P0 LEA.HI.X.SX32 R3, R4, R19, 0x1, P1 ;  /* 0x0000001304038211 */ /* 0x000fe400008f0eff */
[----:B------:R-:W-:-:S04]  /*2520*/  @!P0 LEA R26, P1, R0, UR6, 0x1 ;  /* 0x00000006001a8c11 */ /* 0x000fc8000f8208ff */
[----:B------:R-:W-:Y:S02]  /*2530*/  @!P0 LEA.HI.X R27, R0, UR7, R3, 0x1, P1 ;  /* 0x00000007001b8c11 */ /* 0x000fe400088f0c03 */
[C---:B0-----:R-:W-:Y:S01]  /*2540*/  IADD3 R3, PT, PT, R4.reuse, UR5, RZ ;  /* 0x0000000504037c10 */ /* 0x041fe2000fffe0ff */
[C---:B------:R-:W-:Y:S02]  /*2550*/  @!P0 IMAD.WIDE R16, R4.reuse, 0x2, R14 ;  /* 0x0000000204108825 */ /* 0x040fe400078e020e */
[----:B-1----:R-:W5:Y:S01]  /*2560*/  @!P0 LDG.E.U16 R23, desc[UR14][R26.64] ;  /* 0x0000000e1a178981 */ /* 0x002f62000c1e1500 */
[CC--:B------:R-:W-:Y:S01]  /*2570*/  ISETP.GE.AND P1, PT, R3.reuse, R5.reuse, PT ;  /* 0x000000050300720c */ /* 0x0c0fe20003f26270 */
[C---:B------:R-:W-:Y:S01]  /*2580*/  @!P0 IMAD.WIDE R24, R4.reuse, 0x2, R10 ;  /* 0x0000000204188825 */ /* 0x040fe200078e020a */
[C---:B------:R-:W-:Y:S01]  /*2590*/  IADD3 R2, PT, PT, R3.reuse, UR5, RZ ;  /* 0x0000000503027c10 */ /* 0x040fe2000fffe0ff */
[----:B------:R0:W2:Y:S02]  /*25a0*/  @!P0 LDG.E.U16 R18, desc[UR14][R16.64] ;  /* 0x0000000e10128981 */ /* 0x0000a4000c1e1500 */
[----:B------:R-:W-:Y:S01]  /*25b0*/  @!P0 IMAD.WIDE R20, R4, 0x2, R12 ;  /* 0x0000000204148825 */ /* 0x000fe200078e020c */
[----:B------:R-:W-:Y:S01]  /*25c0*/  ISETP.GE.AND P2, PT, R2, R5, PT ;  /* 0x000000050200720c */ /* 0x000fe20003f46270 */
[----:B------:R1:W3:Y:S06]  /*25d0*/  @!P0 LDG.E.U16 R9, desc[UR14][R24.64] ;  /* 0x0000000e18098981 */ /* 0x0002ec000c1e1500 */
[----:B------:R-:W-:Y:S01]  /*25e0*/  @!P1 IADD3 R28, P3, PT, R8, R3, RZ ;  /* 0x00000003081c9210 */ /* 0x000fe20007f7e0ff */
[C---:B0-----:R-:W-:Y:S01]  /*25f0*/  @!P1 IMAD.WIDE R16, R3.reuse, 0x2, R10 ;  /* 0x0000000203109825 */ /* 0x041fe200078e020a */
[----:B------:R0:W4:Y:S02]  /*2600*/  @!P0 LDG.E.U16 R22, desc[UR14][R20.64] ;  /* 0x0000000e14168981 */ /* 0x000124000c1e1500 */
[----:B------:R-:W-:-:S02]  /*2610*/  @!P1 LEA.HI.X.SX32 R27, R3, R19, 0x1, P3 ;  /* 0x00000013031b9211 */ /* 0x000fc400018f0eff */
[----:B------:R-:W-:Y:S01]  /*2620*/  @!P1 LEA R26, P4, R28, UR6, 0x1 ;  /* 0x000000061c1a9c11 */ /* 0x000fe2000f8808ff */
[----:B------:R0:W3:Y:S01]  /*2630*/  @!P1 LDG.E.U16 R25, desc[UR14][R16.64] ;  /* 0x0000000e10199981 */ /* 0x0000e2000c1e1500 */
[----:B------:R-:W-:Y:S02]  /*2640*/  IADD3 R0, PT, PT, R2, UR5, RZ ;  /* 0x0000000502007c10 */ /* 0x000fe4000fffe0ff */
[----:B------:R-:W-:Y:S02]  /*2650*/  @!P1 LEA.HI.X R27, R28, UR7, R27, 0x1, P4 ;  /* 0x000000071c1b9c11 */ /* 0x000fe4000a0f0c1b */
[----:B------:R-:W-:-:S03]  /*2660*/  ISETP.GE.AND P3, PT, R0, R5, PT ;  /* 0x000000050000720c */ /* 0x000fc60003f66270 */
[----:B------:R0:W3:Y:S01]  /*2670*/  @!P1 LDG.E.U16 R26, desc[UR14][R26.64] ;  /* 0x0000000e1a1a9981 */ /* 0x0000e2000c1e1500 */
[----:B-1----:R-:W-:-:S04]  /*2680*/  @!P2 IADD3 R24, P5, PT, R8, R2, RZ ;  /* 0x000000020818a210 */ /* 0x002fc80007fbe0ff */
[----:B0-----:R-:W-:Y:S02]  /*2690*/  @!P2 LEA.HI.X.SX32 R21, R2, R19, 0x1, P5 ;  /* 0x000000130215a211 */ /* 0x001fe400028f0eff */
[----:B------:R-:W-:-:S04]  /*26a0*/  @!P2 LEA R16, P4, R24, UR6, 0x1 ;  /* 0x000000061810ac11 */ /* 0x000fc8000f8808ff */
[----:B------:R-:W-:Y:S01]  /*26b0*/  @!P2 LEA.HI.X R17, R24, UR7, R21, 0x1, P4 ;  /* 0x000000071811ac11 */ /* 0x000fe2000a0f0c15 */
[----:B------:R-:W-:Y:S01]  /*26c0*/  @!P2 IMAD.WIDE R20, R2, 0x2, R10 ;  /* 0x000000020214a825 */ /* 0x000fe200078e020a */
[----:B------:R-:W-:-:S03]  /*26d0*/  @!P3 IADD3 R27, P4, PT, R8, R0, RZ ;  /* 0x00000000081bb210 */ /* 0x000fc60007f9e0ff */
[----:B------:R0:W3:Y:S01]  /*26e0*/  @!P2 LDG.E.U16 R24, desc[UR14][R16.64] ;  /* 0x0000000e1018a981 */ /* 0x0000e2000c1e1500 */
[----:B------:R-:W-:-:S03]  /*26f0*/  @!P3 LEA.HI.X.SX32 R28, R0, R19, 0x1, P4 ;  /* 0x00000013001cb211 */ /* 0x000fc600020f0eff */
[----:B------:R1:W3:Y:S01]  /*2700*/  @!P2 LDG.E.U16 R19, desc[UR14][R20.64] ;  /* 0x0000000e1413a981 */ /* 0x0002e2000c1e1500 */
[----:B0-----:R-:W-:Y:S01]  /*2710*/  @!P3 LEA R16, P4, R27, UR6, 0x1 ;  /* 0x000000061b10bc11 */ /* 0x001fe2000f8808ff */
[----:B-1----:R-:W-:-:S03]  /*2720*/  @!P3 IMAD.WIDE R20, R0, 0x2, R10 ;  /* 0x000000020014b825 */ /* 0x002fc600078e020a */
[----:B------:R-:W-:-:S03]  /*2730*/  @!P3 LEA.HI.X R17, R27, UR7, R28, 0x1, P4 ;  /* 0x000000071b11bc11 */ /* 0x000fc6000a0f0c1c */
[----:B------:R-:W3:Y:S04]  /*2740*/  @!P3 LDG.E.U16 R20, desc[UR14][R20.64] ;  /* 0x0000000e1414b981 */ /* 0x000ee8000c1e1500 */
[----:B------:R0:W3:Y:S01]  /*2750*/  @!P3 LDG.E.U16 R21, desc[UR14][R16.64] ;  /* 0x0000000e1015b981 */ /* 0x0000e2000c1e1500 */
[----:B------:R-:W1:Y:S01]  /*2760*/  MUFU.RCP R27, R6 ;  /* 0x00000006001b7308 */ /* 0x000e620000001000 */
[----:B------:R-:W-:Y:S01]  /*2770*/  CS2R R28, SRZ ;  /* 0x00000000001c7805 */ /* 0x000fe2000001ff00 */
[----:B0-----:R-:W-:Y:S02]  /*2780*/  HFMA2 R16, -RZ, RZ, 0, 0 ;  /* 0x00000000ff107431 */ /* 0x001fe400000001ff */
[----:B-----5:R-:W-:Y:S02]  /*2790*/  @!P0 HADD2.F32 R29, -RZ, R23.H0_H0 ;  /* 0x20000017ff1d8230 */ /* 0x020fe40000004100 */
[----:B------:R-:W-:-:S02]  /*27a0*/  HFMA2 R23, -RZ, RZ, 0, 0 ;  /* 0x00000000ff177431 */ /* 0x000fc400000001ff */
[----:B----4-:R-:W-:Y:S01]  /*27b0*/  @!P0 HADD2.F32 R23, -RZ, R22.H0_H0 ;  /* 0x20000016ff178230 */ /* 0x010fe20000004100 */
[----:B------:R-:W-:Y:S01]  /*27c0*/  MOV R22, RZ ;  /* 0x000000ff00167202 */ /* 0x000fe20000000f00 */
[----:B--2---:R-:W-:Y:S02]  /*27d0*/  @!P0 HADD2.F32 R22, -RZ, R18.H0_H0 ;  /* 0x20000012ff168230 */ /* 0x004fe40000004100 */
[----:B---3--:R-:W-:Y:S01]  /*27e0*/  @!P1 HADD2.F32 R16, -RZ, R25.H0_H0 ;  /* 0x20000019ff109230 */ /* 0x008fe20000004100 */
[----:B------:R-:W-:-:S04]  /*27f0*/  MOV R18, RZ ;  /* 0x000000ff00127202 */ /* 0x000fc80000000f00 */
[----:B-1----:R-:W-:Y:S01]  /*2800*/  FMUL.FTZ R17, R27, R16 ;  /* 0x000000101b117220 */ /* 0x002fe20000410000 */
[----:B------:R-:W-:-:S05]  /*2810*/  @!P1 HADD2.F32 R18, -RZ, R26.H0_H0 ;  /* 0x2000001aff129230 */ /* 0x000fca0000004100 */
[----:B------:R-:W-:Y:S02]  /*2820*/  FFMA.FTZ R18, R18, UR8, R17 ;  /* 0x0000000812127c23 */ /* 0x000fe40008010011 */
[----:B------:R-:W0:Y:S01]  /*2830*/  LDC.64 R16, c[0x0][0xf80] ;  /* 0x0003e000ff107b82 */ /* 0x000e220000000a00 */
[----:B------:R-:W-:Y:S02]  /*2840*/  @!P0 HADD2.F32 R28, -RZ, R9.H0_H0 ;  /* 0x20000009ff1c8230 */ /* 0x000fe40000004100 */
[----:B------:R-:W-:-:S03]  /*2850*/  HFMA2 R25, -RZ, RZ, 0, 0 ;  /* 0x00000000ff197431 */ /* 0x000fc600000001ff */
[----:B------:R-:W-:Y:S01]  /*2860*/  FMUL.FTZ R28, R27, R28 ;  /* 0x0000001c1b1c7220 */ /* 0x000fe20000410000 */
[----:B------:R-:W-:Y:S02]  /*2870*/  HFMA2 R26, -RZ, RZ, 0, 0 ;  /* 0x00000000ff1a7431 */ /* 0x000fe400000001ff */
[----:B------:R-:W-:Y:S01]  /*2880*/  @!P2 HADD2.F32 R25, -RZ, R24.H0_H0 ;  /* 0x20000018ff19a230 */ /* 0x000fe20000004100 */
[----:B------:R-:W-:Y:S01]  /*2890*/  MOV R24, RZ ;  /* 0x000000ff00187202 */ /* 0x000fe20000000f00 */
[----:B------:R-:W-:Y:S01]  /*28a0*/  FFMA.FTZ R9, R29, UR8, R28 ;  /* 0x000000081d097c23 */ /* 0x000fe2000801001c */
[----:B------:R-:W-:Y:S01]  /*28b0*/  @!P2 HADD2.F32 R24, -RZ, R19.H0_H0 ;  /* 0x20000013ff18a230 */ /* 0x000fe20000004100 */
[----:B------:R-:W-:-:S04]  /*28c0*/  MOV R19, RZ ;  /* 0x000000ff00137202 */ /* 0x000fc80000000f00 */
[----:B------:R-:W-:Y:S01]  /*28d0*/  FMUL.FTZ R24, R27, R24 ;  /* 0x000000181b187220 */ /* 0x000fe20000410000 */
[----:B------:R-:W-:Y:S02]  /*28e0*/  @!P3 HADD2.F32 R26, -RZ, R20.H0_H0 ;  /* 0x20000014ff1ab230 */ /* 0x000fe40000004100 */
[----:B0-----:R-:W-:Y:S01]  /*28f0*/  FMUL.FTZ R20, R9, R17 ;  /* 0x0000001109147220 */ /* 0x001fe20000410000 */
[----:B------:R-:W-:Y:S02]  /*2900*/  FFMA.FTZ R24, R25, UR8, R24 ;  /* 0x0000000819187c23 */ /* 0x000fe40008010018 */
[----:B------:R-:W-:Y:S01]  /*2910*/  FMUL.FTZ R26, R27, R26 ;  /* 0x0000001a1b1a7220 */ /* 0x000fe20000410000 */
[----:B------:R-:W-:Y:S01]  /*2920*/  FFMA.FTZ R23, R23, UR9, R20 ;  /* 0x0000000917177c23 */ /* 0x000fe20008010014 */
[----:B------:R-:W-:Y:S02]  /*2930*/  @!P3 HADD2.F32 R19, -RZ, R21.H0_H0 ;  /* 0x20000015ff13b230 */ /* 0x000fe40000004100 */
[----:B------:R-:W-:-:S04]  /*2940*/  @!P1 IMAD.WIDE R20, R3, 0x2, R12 ;  /* 0x0000000203149825 */ /* 0x000fc800078e020c */
[----:B------:R-:W-:Y:S01]  /*2950*/  FFMA.FTZ R25, R19, UR8, R26 ;  /* 0x0000000813197c23 */ /* 0x000fe2000801001a */
[----:B------:R-:W-:Y:S01]  /*2960*/  FADD.FTZ R26, -R16, 1 ;  /* 0x3f800000101a7421 */ /* 0x000fe20000010100 */
[----:B------:R0:W2:Y:S03]  /*2970*/  @!P1 LDG.E.U16 R19, desc[UR14][R20.64] ;  /* 0x0000000e14139981 */ /* 0x0000a6000c1e1500 */
[----:B------:R-:W-:Y:S01]  /*2980*/  FMUL.FTZ R28, R9, R26 ;  /* 0x0000001a091c7220 */ /* 0x000fe20000410000 */
[----:B0-----:R-:W-:-:S04]  /*2990*/  @!P1 IMAD.WIDE R20, R3, 0x2, R14 ;  /* 0x0000000203149825 */ /* 0x001fc800078e020e */
[----:B------:R-:W-:Y:S02]  /*29a0*/  FMUL.FTZ R9, R9, R28 ;  /* 0x0000001c09097220 */ /* 0x000fe40000410000 */
[----:B------:R-:W3:Y:S02]  /*29b0*/  @!P1 LDG.E.U16 R28, desc[UR14][R20.64] ;  /* 0x0000000e141c9981 */ /* 0x000ee4000c1e1500 */
[----:B------:R-:W-:Y:S01]  /*29c0*/  FFMA.FTZ R22, R22, R16, R9 ;  /* 0x0000001016167223 */ /* 0x000fe20000010009 */
[----:B------:R-:W-:Y:S01]  /*29d0*/  HFMA2 R9, -RZ, RZ, 0, 0 ;  /* 0x00000000ff097431 */ /* 0x000fe200000001ff */
[----:B------:R-:W-:Y:S01]  /*29e0*/  MOV R27, RZ ;  /* 0x000000ff001b7202 */ /* 0x000fe20000000f00 */
[----:B--2---:R-:W-:Y:S02]  /*29f0*/  @!P1 HADD2.F32 R9, -RZ, R19.H0_H0 ;  /* 0x20000013ff099230 */ /* 0x004fe40000004100 */
[----:B------:R-:W-:Y:S01]  /*2a00*/  FMUL.FTZ R19, R18, R26 ;  /* 0x0000001a12137220 */ /* 0x000fe20000410000 */
[----:B---3--:R-:W-:-:S02]  /*2a10*/  @!P1 HADD2.F32 R27, -RZ, R28.H0_H0 ;  /* 0x2000001cff1b9230 */ /* 0x008fc40000004100 */
[----:B------:R-:W-:-:S04]  /*2a20*/  FMUL.FTZ R28, R18, R17 ;  /* 0x00000011121c7220 */ /* 0x000fc80000410000 */
[----:B------:R-:W-:Y:S01]  /*2a30*/  FFMA.FTZ R9, R9, UR9, R28 ;  /* 0x0000000909097c23 */ /* 0x000fe2000801001c */
[----:B------:R-:W-:Y:S01]  /*2a40*/  FMUL.FTZ R28, R18, R19 ;  /* 0x00000013121c7220 */ /* 0x000fe20000410000 */
[----:B------:R-:W-:-:S06]  /*2a50*/  @!P2 IMAD.WIDE R18, R2, 0x2, R12 ;  /* 0x000000020212a825 */ /* 0x000fcc00078e020c */
[----:B------:R-:W2:Y:S01]  /*2a60*/  @!P2 LDG.E.U16 R18, desc[UR14][R18.64] ;  /* 0x0000000e1212a981 */ /* 0x000ea2000c1e1500 */
[----:B------:R-:W-:Y:S02]  /*2a70*/  HFMA2 R21, -RZ, RZ, 0, 0 ;  /* 0x00000000ff157431 */ /* 0x000fe400000001ff */
[----:B------:R-:W-:Y:S01]  /*2a80*/  FFMA.FTZ R20, R27, R16, R28 ;  /* 0x000000101b147223 */ /* 0x000fe2000001001c */
[----:B--2---:R-:W-:Y:S02]  /*2a90*/  @!P2 HADD2.F32 R21, -RZ, R18.H0_H0 ;  /* 0x20000012ff15a230 */ /* 0x004fe40000004100 */
[----:B------:R-:W-:-:S05]  /*2aa0*/  @!P3 IMAD.WIDE R18, R0, 0x2, R12 ;  /* 0x000000020012b825 */ /* 0x000fca00078e020c */
[----:B------:R0:W2:Y:S01]  /*2ab0*/  @!P3 LDG.E.U16 R28, desc[UR14][R18.64] ;  /* 0x0000000e121cb981 */ /* 0x0000a2000c1e1500 */
[----:B------:R-:W-:Y:S01]  /*2ac0*/  MOV R27, RZ ;  /* 0x000000ff001b7202 */ /* 0x000fe20000000f00 */
[----:B0-----:R-:W-:-:S04]  /*2ad0*/  @!P2 IMAD.WIDE R18, R2, 0x2, R14 ;  /* 0x000000020212a825 */ /* 0x001fc800078e020e */
[----:B--2---:R-:W-:Y:S02]  /*2ae0*/  @!P3 HADD2.F32 R27, -RZ, R28.H0_H0 ;  /* 0x2000001cff1bb230 */ /* 0x004fe40000004100 */
[-C--:B------:R-:W-:Y:S01]  /*2af0*/  FMUL.FTZ R28, R24, R17.reuse ;  /* 0x00000011181c7220 */ /* 0x080fe20000410000 */
[----:B------:R-:W-:-:S04]  /*2b00*/  FMUL.FTZ R17, R25, R17 ;  /* 0x0000001119117220 */ /* 0x000fc80000410000 */
[----:B------:R-:W-:Y:S02]  /*2b10*/  FFMA.FTZ R17, R27, UR9, R17 ;  /* 0x000000091b117c23 */ /* 0x000fe40008010011 */
[----:B------:R0:W2:Y:S01]  /*2b20*/  @!P2 LDG.E.U16 R27, desc[UR14][R18.64] ;  /* 0x0000000e121ba981 */ /* 0x0000a2000c1e1500 */
[----:B------:R-:W-:Y:S01]  /*2b30*/  FFMA.FTZ R21, R21, UR9, R28 ;  /* 0x0000000915157c23 */ /* 0x000fe2000801001c */
[----:B0-----:R-:W-:-:S05]  /*2b40*/  @!P3 IMAD.WIDE R18, R0, 0x2, R14 ;  /* 0x000000020012b825 */ /* 0x001fca00078e020e */
[----:B------:R-:W3:Y:S01]  /*2b50*/  @!P3 LDG.E.U16 R28, desc[UR14][R18.64] ;  /* 0x0000000e121cb981 */ /* 0x000ee2000c1e1500 */
[----:B------:R-:W-:Y:S01]  /*2b60*/  ISETP.GE.AND P0, PT, R4, R5, PT ;  /* 0x000000050400720c */ /* 0x000fe20003f06270 */
[----:B------:R-:W-:Y:S01]  /*2b70*/  HFMA2 R29, -RZ, RZ, 0, 0 ;  /* 0x00000000ff1d7431 */ /* 0x000fe200000001ff */
[----:B------:R-:W-:Y:S01]  /*2b80*/  BSSY.RECONVERGENT B0, `(.L_x_36) ;  /* 0x000001c000007945 */ /* 0x000fe20003800200 */
[----:B--2---:R-:W-:Y:S01]  /*2b90*/  @!P2 HADD2.F32 R29, -RZ, R27.H0_H0 ;  /* 0x2000001bff1da230 */ /* 0x004fe20000004100 */
[----:B------:R-:W-:Y:S01]  /*2ba0*/  MOV R27, RZ ;  /* 0x000000ff001b7202 */ /* 0x000fe20000000f00 */
[----:B---3--:R-:W-:Y:S02]  /*2bb0*/  @!P3 HADD2.F32 R27, -RZ, R28.H0_H0 ;  /* 0x2000001cff1bb230 */ /* 0x008fe40000004100 */
[-C--:B------:R-:W-:Y:S01]  /*2bc0*/  FMUL.FTZ R28, R24, R26.reuse ;  /* 0x0000001a181c7220 */ /* 0x080fe20000410000 */
[----:B------:R-:W-:-:S03]  /*2bd0*/  FMUL.FTZ R26, R25, R26 ;  /* 0x0000001a191a7220 */ /* 0x000fc60000410000 */
[----:B------:R-:W-:Y:S01]  /*2be0*/  FMUL.FTZ R24, R24, R28 ;  /* 0x0000001c18187220 */ /* 0x000fe20000410000 */
[----:B------:R-:W-:-:S03]  /*2bf0*/  FMUL.FTZ R25, R25, R26 ;  /* 0x0000001a19197220 */ /* 0x000fc60000410000 */
[----:B------:R-:W-:Y:S01]  /*2c00*/  FFMA.FTZ R24, R29, R16, R24 ;  /* 0x000000101d187223 */ /* 0x000fe20000010018 */
[----:B------:R-:W-:Y:S06]  /*2c10*/  @P0 BRA `(.L_x_37) ;  /* 0x0000000000480947 */ /* 0x000fec0003800000 */
[----:B------:R-:W0:Y:S08]  /*2c20*/  MUFU.RCP R19, UR13 ;  /* 0x0000000d00137d08 */ /* 0x000e300008001000 */
[----:B------:R-:W1:Y:S01]  /*2c30*/  MUFU.RCP R18, UR12 ;  /* 0x0000000c00127d08 */ /* 0x000e620008001000 */
[----:B0-----:R-:W-:Y:S01]  /*2c40*/  FMUL.FTZ R26, R22, R19 ;  /* 0x00000013161a7220 */ /* 0x001fe20000410000 */
[----:B------:R-:W-:-:S04]  /*2c50*/  F2FP.F16.F32.PACK_AB R22, RZ, R22 ;  /* 0x00000016ff16723e */ /* 0x000fc800000000ff */
[----:B------:R-:W-:Y:S02]  /*2c60*/  PRMT R29, R22, 0x7610, R29 ;  /* 0x00007610161d7816 */ /* 0x000fe4000000001d */
        /* <DEDUP_REMOVED lines=9> */
[----:B0-----:R-:W-:-:S04]  /*2d00*/  IMAD.WIDE R18, R4, 0x2, R12 ;  /* 0x0000000204127825 */ /* 0x001fc800078e020c */
[----:B------:R-:W-:Y:S01]  /*2d10*/  IMAD.WIDE R22, R4, 0x2, R14 ;  /* 0x0000000204167825 */ /* 0x000fe200078e020e */
[----:B------:R0:W-:Y:S04]  /*2d20*/  STG.E.U16 desc[UR14][R18.64], R26 ;  /* 0x0000001a12007986 */ /* 0x0001e8000c10150e */
[----:B------:R0:W-:Y:S02]  /*2d30*/  STG.E.U16 desc[UR14][R22.64], R29 ;  /* 0x0000001d16007986 */ /* 0x0001e4000c10150e */
.L_x_37:
[----:B------:R-:W-:Y:S05]  /*2d40*/  BSYNC.RECONVERGENT B0 ;  /* 0x0000000000007941 */ /* 0x000fea0003800200 */
.L_x_36:
[----:B------:R-:W-:Y:S04]  /*2d50*/  BSSY.RECONVERGENT B0, `(.L_x_38) ;  /* 0x0000013000007945 */ /* 0x000fe80003800200 */
[----:B------:R-:W-:Y:S05]  /*2d60*/  @P1 BRA `(.L_x_39) ;  /* 0x0000000000441947 */ /* 0x000fea0003800000 */
[----:B0-----:R-:W0:Y:S01]  /*2d70*/  MUFU.RCP R19, UR13 ;  /* 0x0000000d00137d08 */ /* 0x001e220008001000 */
[----:B------:R-:W-:-:S07]  /*2d80*/  IMAD.WIDE R22, R3, 0x2, R14 ;  /* 0x0000000203167825 */ /* 0x000fce00078e020e */
        /* <DEDUP_REMOVED lines=15> */
.L_x_39:
[----:B------:R-:W-:Y:S05]  /*2e80*/  BSYNC.RECONVERGENT B0 ;  /* 0x0000000000007941 */ /* 0x000fea0003800200 */
.L_x_38:
[----:B------:R-:W-:Y:S04]  /*2e90*/  BSSY.RECONVERGENT B0, `(.L_x_40) ;  /* 0x0000013000007945 */ /* 0x000fe80003800200 */
[----:B------:R-:W-:Y:S05]  /*2ea0*/  @P2 BRA `(.L_x_41) ;  /* 0x0000000000442947 */ /* 0x000fea0003800000 */
[----:B-1----:R-:W1:Y:S08]  /*2eb0*/  MUFU.RCP R3, UR13 ;  /* 0x0000000d00037d08 */ /* 0x002e700008001000 */
[----:B------:R-:W2:Y:S01]  /*2ec0*/  MUFU.RCP R20, UR12 ;  /* 0x0000000c00147d08 */ /* 0x000ea20008001000 */
[----:B-1----:R-:W-:Y:S01]  /*2ed0*/  FMUL.FTZ R4, R24, R3 ;  /* 0x0000000318047220 */ /* 0x002fe20000410000 */
[----:B------:R-:W-:-:S06]  /*2ee0*/  F2FP.F16.F32.PACK_AB R24, RZ, R24 ;  /* 0x00000018ff18723e */ /* 0x000fcc00000000ff */
[----:B------:R-:W1:Y:S01]  /*2ef0*/  MUFU.SQRT R4, R4 ;  /* 0x0000000400047308 */ /* 0x000e620000002000 */
[----:B--2---:R-:W-:Y:S01]  /*2f00*/  FMUL.FTZ R3, R21, R20 ;  /* 0x0000001415037220 */ /* 0x004fe20000410000 */
[----:B-1----:R-:W-:-:S06]  /*2f10*/  FADD.FTZ R9, R4, UR10 ;  /* 0x0000000a04097e21 */ /* 0x002fcc0008010000 */
[----:B0-----:R-:W0:Y:S02]  /*2f20*/  MUFU.RCP R18, R9 ;  /* 0x0000000900127308 */ /* 0x001e240000001000 */
[----:B0-----:R-:W-:-:S05]  /*2f30*/  FMUL.FTZ R18, R3, R18 ;  /* 0x0000001203127220 */ /* 0x001fca0000410000 */
[----:B------:R-:W-:Y:S01]  /*2f40*/  F2FP.F16.F32.PACK_AB R22, R21, R18 ;  /* 0x000000121516723e */ /* 0x000fe200000000ff */
[----:B------:R-:W-:-:S03]  /*2f50*/  IMAD.WIDE R20, R2, 0x2, R10 ;  /* 0x0000000202147825 */ /* 0x000fc600078e020a */
[----:B------:R-:W-:Y:S01]  /*2f60*/  PRMT R4, R22, 0x7632, R4 ;  /* 0x0000763216047816 */ /* 0x000fe20000000004 */
[C---:B------:R-:W-:Y:S01]  /*2f70*/  IMAD.WIDE R18, R2.reuse, 0x2, R12 ;  /* 0x0000000202127825 */ /* 0x040fe200078e020c */
[----:B------:R2:W-:Y:S03]  /*2f80*/  STG.E.U16 desc[UR14][R20.64], R22 ;  /* 0x0000001614007986 */ /* 0x0005e6000c10150e */
[----:B------:R-:W-:Y:S01]  /*2f90*/  IMAD.WIDE R2, R2, 0x2, R14 ;  /* 0x0000000202027825 */ /* 0x000fe200078e020e */
[----:B------:R2:W-:Y:S04]  /*2fa0*/  STG.E.U16 desc[UR14][R18.64], R4 ;  /* 0x0000000412007986 */ /* 0x0005e8000c10150e */
[----:B------:R2:W-:Y:S02]  /*2fb0*/  STG.E.U16 desc[UR14][R2.64], R24 ;  /* 0x0000001802007986 */ /* 0x0005e4000c10150e */
.L_x_41:
[----:B------:R-:W-:Y:S05]  /*2fc0*/  BSYNC.RECONVERGENT B0 ;  /* 0x0000000000007941 */ /* 0x000fea0003800200 */
.L_x_40:
[----:B------:R-:W-:Y:S01]  /*2fd0*/  BSSY.RECONVERGENT B0, `(.L_x_42) ;  /* 0x0000014000007945 */ /* 0x000fe20003800200 */
[----:B--2---:R-:W-:-:S03]  /*2fe0*/  FFMA.FTZ R21, R27, R16, R25 ;  /* 0x000000101b157223 */ /* 0x004fc60000010019 */
[----:B------:R-:W-:Y:S05]  /*2ff0*/  @P3 BRA `(.L_x_43) ;  /* 0x0000000000443947 */ /* 0x000fea0003800000 */
[----:B------:R-:W2:Y:S01]  /*3000*/  MUFU.RCP R4, UR13 ;  /* 0x0000000d00047d08 */ /* 0x000ea20008001000 */
[----:B01----:R-:W-:-:S07]  /*3010*/  IMAD.WIDE R18, R0, 0x2, R14 ;  /* 0x0000000200127825 */ /* 0x003fce00078e020e */
[----:B------:R-:W0:Y:S01]  /*3020*/  MUFU.RCP R2, UR12 ;  /* 0x0000000c00027d08 */ /* 0x000e220008001000 */
[----:B--2---:R-:W-:Y:S01]  /*3030*/  FMUL.FTZ R4, R21, R4 ;  /* 0x0000000415047220 */ /* 0x004fe20000410000 */
[----:B------:R-:W-:-:S06]  /*3040*/  F2FP.F16.F32.PACK_AB R21, RZ, R21 ;  /* 0x00000015ff15723e */ /* 0x000fcc00000000ff */
[----:B------:R-:W1:Y:S01]  /*3050*/  MUFU.SQRT R4, R4 ;  /* 0x0000000400047308 */ /* 0x000e620000002000 */
[----:B0-----:R-:W-:Y:S01]  /*3060*/  FMUL.FTZ R2, R17, R2 ;  /* 0x0000000211027220 */ /* 0x001fe20000410000 */
[----:B-1----:R-:W-:-:S06]  /*3070*/  FADD.FTZ R9, R4, UR10 ;  /* 0x0000000a04097e21 */ /* 0x002fcc0008010000 */
[----:B------:R-:W0:Y:S02]  /*3080*/  MUFU.RCP R9, R9 ;  /* 0x0000000900097308 */ /* 0x000e240000001000 */
[----:B0-----:R-:W-:-:S05]  /*3090*/  FMUL.FTZ R2, R2, R9 ;  /* 0x0000000902027220 */ /* 0x001fca0000410000 */
[----:B------:R-:W-:Y:S01]  /*30a0*/  F2FP.F16.F32.PACK_AB R20, R17, R2 ;  /* 0x000000021114723e */ /* 0x000fe200000000ff */
[----:B------:R-:W-:-:S04]  /*30b0*/  IMAD.WIDE R2, R0, 0x2, R10 ;  /* 0x0000000200027825 */ /* 0x000fc800078e020a */
[----:B------:R-:W-:Y:S01]  /*30c0*/  IMAD.WIDE R16, R0, 0x2, R12 ;  /* 0x0000000200107825 */ /* 0x000fe200078e020c */
[----:B------:R-:W-:Y:S01]  /*30d0*/  PRMT R0, R20, 0x7632, R0 ;  /* 0x0000763214007816 */ /* 0x000fe20000000000 */
[----:B------:R2:W-:Y:S04]  /*30e0*/  STG.E.U16 desc[UR14][R2.64], R20 ;  /* 0x0000001402007986 */ /* 0x0005e8000c10150e */
[----:B------:R2:W-:Y:S04]  /*30f0*/  STG.E.U16 desc[UR14][R16.64], R0 ;  /* 0x0000000010007986 */ /* 0x0005e8000c10150e */
[----:B------:R2:W-:Y:S02]  /*3100*/  STG.E.U16 desc[UR14][R18.64], R21 ;  /* 0x0000001512007986 */ /* 0x0005e4000c10150e */
.L_x_43:
[----:B------:R-:W-:Y:S05]  /*3110*/  BSYNC.RECONVERGENT B0 ;  /* 0x0000000000007941 */ /* 0x000fea0003800200 */
.L_x_42:
[----:B------:R-:W-:-:S06]  /*3120*/  ULEA UR4, UR5, UR4, 0x2 ;  /* 0x0000000405047291 */ /* 0x000fcc000f8e10ff */
[----:B------:R-:W-:-:S13]  /*3130*/  ISETP.LE.AND P0, PT, R5, UR4, PT ;  /* 0x0000000405007c0c */ /* 0x000fda000bf03270 */
[----:B------:R-:W-:Y:S05]  /*3140*/  @!P0 BRA `(.L_x_44) ;  /* 0xfffffff000e08947 */ /* 0x000fea000383ffff */
[----:B------:R-:W-:Y:S05]  /*3150*/  EXIT ;  /* 0x000000000000794d */ /* 0x000fea0003800000 */
.L_x_45:
        /* <DEDUP_REMOVED lines=10> */
.L_x_72:


//--------------------- .text._Z25multi_tensor_apply_kernelI18TensorListMetadataILi4EE17LAMBStage1FunctorIfEJffffff10adamMode_tfffEEvlPViT_T0_DpT1_ --------------------------
	.section	.text._Z25multi_tensor_apply_kernelI18TensorListMetadataILi4EE17LAMBStage1FunctorIfEJffffff10adamMode_tfffEEvlPViT_T0_DpT1_,"ax",@progbits
	.align	128
        .global         _Z25multi_tensor_apply_kernelI18TensorListMetadataILi4EE17LAMBStage1FunctorIfEJffffff10adamMode_tfffEEvlPViT_T0_DpT1_
        .type           _Z25multi_tensor_apply_kernelI18TensorListMetadataILi4EE17LAMBStage1FunctorIfEJffffff10adamMode_tfffEEvlPViT_T0_DpT1_,@function
        .size           _Z25multi_tensor_apply_kernelI18TensorListMetadataILi4EE17LAMBStage1FunctorIfEJffffff10adamMode_tfffEEvlPViT_T0_DpT1_,(.L_x_73 - _Z25multi_tensor_apply_kernelI18TensorListMetadataILi4EE17LAMBStage1FunctorIfEJffffff10adamMode_tfffEEvlPViT_T0_DpT1_)
        .other          _Z25multi_tensor_apply_kernelI18TensorListMetadataILi4EE17LAMBStage1FunctorIfEJffffff10adamMode_tfffEEvlPViT_T0_DpT1_,@"STO_CUDA_ENTRY STV_DEFAULT"
_Z25multi_tensor_apply_kernelI18TensorListMetadataILi4EE17LAMBStage1FunctorIfEJffffff10adamMode_tfffEEvlPViT_T0_DpT1_:
.text._Z25multi_tensor_apply_kernelI18TensorListMetadataILi4EE17LAMBStage1FunctorIfEJffffff10adamMode_tfffEEvlPViT_T0_DpT1_:
        /* <DEDUP_REMOVED lines=51> */
.L_x_48:
[----:B------:R-:W-:Y:S01]  /*0330*/  IADD3 R20, PT, PT, R0, UR4, RZ ;  /* 0x0000000400147c10 */ /* 0x000fe2000fffe0ff */
[----:B------:R-:W-:Y:S01]  /*0340*/  HFMA2 R27, -RZ, RZ, 0, 0 ;  /* 0x00000000ff1b7431 */ /* 0x000fe200000001ff */
[----:B------:R-:W-:Y:S02]  /*0350*/  MOV R23, RZ ;  /* 0x000000ff00177202 */ /* 0x000fe40000000f00 */
[C---:B------:R-:W-:Y:S02]  /*0360*/  ISETP.GE.AND P0, PT, R20.reuse, R3, PT ;  /* 0x000000031400720c */ /* 0x040fe40003f06270 */
[----:B0-----:R-:W-:-:S04]  /*0370*/  IADD3 R6, PT, PT, R20, UR5, RZ ;  /* 0x0000000514067c10 */ /* 0x001fc8000fffe0ff */
[----:B------:R-:W-:Y:S01]  /*0380*/  ISETP.GE.AND P1, PT, R6, R3, PT ;  /* 0x000000030600720c */ /* 0x000fe20003f26270 */
[----:B------:R-:W-:-:S06]  /*0390*/  HFMA2 R21, -RZ, RZ, 0, 0 ;  /* 0x00000000ff157431 */ /* 0x000fcc00000001ff */
[----:B------:R-:W-:-:S04]  /*03a0*/  @!P0 IMAD.WIDE R10, R20, 0x4, R12 ;  /* 0x00000004140a8825 */ /* 0x000fc800078e020c */
[C---:B------:R-:W-:Y:S01]  /*03b0*/  @!P0 IMAD.WIDE R28, R20.reuse, 0x4, R14 ;  /* 0x00000004141c8825 */ /* 0x040fe200078e020e */
[----:B-1----:R-:W5:Y:S03]  /*03c0*/  @!P0 LDG.E R27, desc[UR14][R10.64] ;  /* 0x0000000e0a1b8981 */ /* 0x002f66000c1e1900 */
[----:B------:R-:W-:Y:S01]  /*03d0*/  @!P0 IMAD.WIDE R24, R20, 0x4, R16 ;  /* 0x0000000414188825 */ /* 0x000fe200078e0210 */
[----:B------:R-:W-:Y:S01]  /*03e0*/  MOV R7, RZ ;  /* 0x000000ff00077202 */ /* 0x000fe20000000f00 */
[----:B------:R-:W3:Y:S02]  /*03f0*/  @!P0 LDG.E R21, desc[UR14][R28.64] ;  /* 0x0000000e1c158981 */ /* 0x000ee4000c1e1900 */
[C---:B------:R-:W-:Y:S02]  /*0400*/  @!P1 IMAD.WIDE R18, R6.reuse, 0x4, R12 ;  /* 0x0000000406129825 */ /* 0x040fe400078e020c */
[----:B------:R0:W4:Y:S04]  /*0410*/  @!P0 LDG.E R23, desc[UR14][R24.64] ;  /* 0x0000000e18178981 */ /* 0x000128000c1e1900 */
[----:B------:R1:W2:Y:S01]  /*0420*/  @!P1 LDG.E R7, desc[UR14][R18.64] ;  /* 0x0000000e12079981 */ /* 0x0002a2000c1e1900 */
[----:B------:R-:W-:Y:S01]  /*0430*/  HFMA2 R9, -RZ, RZ, 0, 0 ;  /* 0x00000000ff097431 */ /* 0x000fe200000001ff */
[----:B0-----:R-:W-:Y:S01]  /*0440*/  CS2R R24, SRZ ;  /* 0x0000000000187805 */ /* 0x001fe2000001ff00 */
[----:B-1----:R-:W-:-:S04]  /*0450*/  @!P1 IMAD.WIDE R18, R6, 0x4, R16 ;  /* 0x0000000406129825 */ /* 0x002fc800078e0210 */
[C---:B------:R-:W-:Y:S01]  /*0460*/  @!P1 IMAD.WIDE R10, R6.reuse, 0x4, R14 ;  /* 0x00000004060a9825 */ /* 0x040fe200078e020e */
[----:B------:R-:W2:Y:S04]  /*0470*/  @!P1 LDG.E R25, desc[UR14][R18.64] ;  /* 0x0000000e12199981 */ /* 0x000ea8000c1e1900 */
[----:B------:R0:W2:Y:S01]  /*0480*/  @!P1 LDG.E R9, desc[UR14][R10.64] ;  /* 0x0000000e0a099981 */ /* 0x0000a2000c1e1900 */
[----:B------:R-:W-:Y:S01]  /*0490*/  IADD3 R8, PT, PT, R6, UR5, RZ ;  /* 0x0000000506087c10 */ /* 0x000fe2000fffe0ff */
[----:B------:R-:W5:Y:S03]  /*04a0*/  MUFU.RCP R22, R2 ;  /* 0x0000000200167308 */ /* 0x000f660000001000 */
[----:B------:R-:W-:-:S02]  /*04b0*/  ISETP.GE.AND P2, PT, R8, R3, PT ;  /* 0x000000030800720c */ /* 0x000fc40003f46270 */
[----:B------:R-:W-:-:S11]  /*04c0*/  MOV R29, RZ ;  /* 0x000000ff001d7202 */ /* 0x000fd60000000f00 */
[----:B0-----:R-:W-:-:S05]  /*04d0*/  @!P2 IMAD.WIDE R10, R8, 0x4, R12 ;  /* 0x00000004080aa825 */ /* 0x001fca00078e020c */
[----:B------:R5:W2:Y:S01]  /*04e0*/  @!P2 LDG.E R29, desc[UR14][R10.64] ;  /* 0x0000000e0a1da981 */ /* 0x000aa2000c1e1900 */
[----:B------:R-:W-:-:S04]  /*04f0*/  @!P2 IMAD.WIDE R18, R8, 0x4, R16 ;  /* 0x000000040812a825 */ /* 0x000fc800078e0210 */
[----:B-----5:R-:W-:Y:S01]  /*0500*/  FMUL.FTZ R11, R22, R27 ;  /* 0x0000001b160b7220 */ /* 0x020fe20000410000 */
[----:B---3--:R-:W-:Y:S01]  /*0510*/  FMUL.FTZ R10, R21, UR6 ;  /* 0x00000006150a7c20 */ /* 0x008fe20008410000 */
[----:B----4-:R-:W-:Y:S02]  /*0520*/  FMUL.FTZ R28, R23, UR8 ;  /* 0x00000008171c7c20 */ /* 0x010fe40008410000 */
[C---:B------:R-:W-:Y:S01]  /*0530*/  FMUL.FTZ R23, R11.reuse, R4 ;  /* 0x000000040b177220 */ /* 0x040fe20000410000 */
[----:B------:R-:W-:Y:S01]  /*0540*/  FFMA.FTZ R21, R11, UR9, R10 ;  /* 0x000000090b157c23 */ /* 0x000fe2000801000a */
[C---:B------:R-:W-:Y:S01]  /*0550*/  IADD3 R10, PT, PT, R8.reuse, UR5, RZ ;  /* 0x00000005080a7c10 */ /* 0x040fe2000fffe0ff */
[----:B------:R-:W-:-:S04]  /*0560*/  @!P2 IMAD.WIDE R26, R8, 0x4, R14 ;  /* 0x00000004081aa825 */ /* 0x000fc800078e020e */
[----:B------:R-:W-:Y:S01]  /*0570*/  FFMA.FTZ R23, R11, R23, R28 ;  /* 0x000000170b177223 */ /* 0x000fe2000001001c */
[----:B--2---:R-:W-:Y:S01]  /*0580*/  FMUL.FTZ R11, R22, R7 ;  /* 0x00000007160b7220 */ /* 0x004fe20000410000 */
[----:B------:R-:W-:Y:S01]  /*0590*/  ISETP.GE.AND P3, PT, R10, R3, PT ;  /* 0x000000030a00720c */ /* 0x000fe20003f66270 */
[----:B------:R-:W-:Y:S01]  /*05a0*/  HFMA2 R28, -RZ, RZ, 0, 0 ;  /* 0x00000000ff1c7431 */ /* 0x000fe200000001ff */
[----:B------:R0:W2:Y:S05]  /*05b0*/  @!P2 LDG.E R24, desc[UR14][R26.64] ;  /* 0x0000000e1a18a981 */ /* 0x0000aa000c1e1900 */
[----:B------:R1:W3:Y:S01]  /*05c0*/  @!P2 LDG.E R28, desc[UR14][R18.64] ;  /* 0x0000000e121ca981 */ /* 0x0002e2000c1e1900 */
[----:B------:R-:W-:Y:S01]  /*05d0*/  FMUL.FTZ R7, R25, UR8 ;  /* 0x0000000819077c20 */ /* 0x000fe20008410000 */
[----:B0-----:R-:W-:-:S04]  /*05e0*/  FMUL.FTZ R26, R11, R4 ;  /* 0x000000040b1a7220 */ /* 0x001fc80000410000 */
[----:B------:R-:W-:Y:S01]  /*05f0*/  FFMA.FTZ R7, R11, R26, R7 ;  /* 0x0000001a0b077223 */ /* 0x000fe20000010007 */
[----:B------:R-:W-:Y:S01]  /*0600*/  FMUL.FTZ R26, R9, UR6 ;  /* 0x00000006091a7c20 */ /* 0x000fe20008410000 */
[----:B------:R-:W-:-:S03]  /*0610*/  MOV R25, RZ ;  /* 0x000000ff00197202 */ /* 0x000fc60000000f00 */
[----:B------:R-:W-:Y:S01]  /*0620*/  FFMA.FTZ R9, R11, UR9, R26 ;  /* 0x000000090b097c23 */ /* 0x000fe2000801001a */
[----:B------:R-:W-:-:S05]  /*0630*/  @!P3 IMAD.WIDE R26, R10, 0x4, R12 ;  /* 0x000000040a1ab825 */ /* 0x000fca00078e020c */
[----:B------:R0:W4:Y:S01]  /*0640*/  @!P3 LDG.E R25, desc[UR14][R26.64] ;  /* 0x0000000e1a19b981 */ /* 0x000122000c1e1900 */
[----:B------:R-:W-:-:S04]  /*0650*/  FMUL.FTZ R29, R22, R29 ;  /* 0x0000001d161d7220 */ /* 0x000fc80000410000 */
[----:B-1----:R-:W-:Y:S01]  /*0660*/  FMUL.FTZ R18, R29, R4 ;  /* 0x000000041d127220 */ /* 0x002fe20000410000 */
[----:B0-----:R-:W-:Y:S02]  /*0670*/  HFMA2 R26, -RZ, RZ, 0, 0 ;  /* 0x00000000ff1a7431 */ /* 0x001fe400000001ff */
[----:B---3--:R-:W-:-:S04]  /*0680*/  FMUL.FTZ R28, R28, UR8 ;  /* 0x000000081c1c7c20 */ /* 0x008fc80008410000 */
[----:B------:R-:W-:Y:S01]  /*0690*/  FFMA.FTZ R11, R29, R18, R28 ;  /* 0x000000121d0b7223 */ /* 0x000fe2000001001c */
[----:B------:R-:W-:-:S04]  /*06a0*/  @!P3 IMAD.WIDE R18, R10, 0x4, R14 ;  /* 0x000000040a12b825 */ /* 0x000fc800078e020e */
[----:B--2---:R-:W-:Y:S01]  /*06b0*/  FMUL.FTZ R24, R24, UR6 ;  /* 0x0000000618187c20 */ /* 0x004fe20008410000 */
[----:B------:R4:W2:Y:S03]  /*06c0*/  @!P3 LDG.E R26, desc[UR14][R18.64] ;  /* 0x0000000e121ab981 */ /* 0x0008a6000c1e1900 */
[----:B------:R-:W-:Y:S01]  /*06d0*/  FFMA.FTZ R24, R29, UR9, R24 ;  /* 0x000000091d187c23 */ /* 0x000fe20008010018 */
[----:B------:R-:W-:-:S04]  /*06e0*/  @!P3 IMAD.WIDE R28, R10, 0x4, R16 ;  /* 0x000000040a1cb825 */ /* 0x000fc800078e0210 */
[----:B----4-:R-:W-:Y:S01]  /*06f0*/  FMUL.FTZ R19, R22, R25 ;  /* 0x0000001916137220 */ /* 0x010fe20000410000 */
[----:B------:R-:W-:-:S06]  /*0700*/  MOV R25, RZ ;  /* 0x000000ff00197202 */ /* 0x000fcc0000000f00 */
[----:B------:R0:W3:Y:S01]  /*0710*/  @!P3 LDG.E R25, desc[UR14][R28.64] ;  /* 0x0000000e1c19b981 */ /* 0x0000e2000c1e1900 */
[----:B------:R-:W-:Y:S01]  /*0720*/  MUFU.RCP R22, UR11 ;  /* 0x0000000b00167d08 */ /* 0x000fe20008001000 */
[----:B------:R-:W-:-:S07]  /*0730*/  FMUL.FTZ R27, R19, R4 ;  /* 0x00000004131b7220 */ /* 0x000fce0000410000 */
[----:B0-----:R-:W0:Y:S02]  /*0740*/  MUFU.RCP R29, UR10 ;  /* 0x0000000a001d7d08 */ /* 0x001e240008001000 */
[----:B0-----:R-:W-:Y:S01]  /*0750*/  FMUL.FTZ R18, R21, R29 ;  /* 0x0000001d15127220 */ /* 0x001fe20000410000 */
[----:B------:R-:W-:Y:S01]  /*0760*/  ULEA UR4, UR5, UR4, 0x2 ;  /* 0x0000000405047291 */ /* 0x000fe2000f8e10ff */
[----:B---3--:R-:W-:-:S04]  /*0770*/  FMUL.FTZ R25, R25, UR8 ;  /* 0x0000000819197c20 */ /* 0x008fc80008410000 */
[----:B------:R-:W-:Y:S01]  /*0780*/  FFMA.FTZ R25, R19, R27, R25 ;  /* 0x0000001b13197223 */ /* 0x000fe20000010019 */
[----:B------:R-:W-:-:S06]  /*0790*/  FMUL.FTZ R27, R23, R22 ;  /* 0x00000016171b7220 */ /* 0x000fcc0000410000 */
[----:B------:R-:W0:Y:S01]  /*07a0*/  MUFU.SQRT R27, R27 ;  /* 0x0000001b001b7308 */ /* 0x000e220000002000 */
[----:B--2---:R-:W-:-:S04]  /*07b0*/  FMUL.FTZ R26, R26, UR6 ;  /* 0x000000061a1a7c20 */ /* 0x004fc80008410000 */
[----:B------:R-:W-:Y:S01]  /*07c0*/  FFMA.FTZ R26, R19, UR9, R26 ;  /* 0x00000009131a7c23 */ /* 0x000fe2000801001a */
[----:B0-----:R-:W-:-:S06]  /*07d0*/  FADD.FTZ R19, R27, UR7 ;  /* 0x000000071b137e21 */ /* 0x001fcc0008010000 */
[----:B------:R-:W0:Y:S02]  /*07e0*/  MUFU.RCP R19, R19 ;  /* 0x0000001300137308 */ /* 0x000e240000001000 */
[----:B0-----:R-:W-:Y:S01]  /*07f0*/  FFMA.FTZ R28, R18, R19, R5 ;  /* 0x00000013121c7223 */ /* 0x001fe20000010005 */
[----:B------:R-:W-:-:S05]  /*0800*/  @!P0 IMAD.WIDE R18, R20, 0x4, R12 ;  /* 0x0000000414128825 */ /* 0x000fca00078e020c */
[----:B------:R0:W-:Y:S02]  /*0810*/  @!P0 STG.E desc[UR14][R18.64], R28 ;  /* 0x0000001c12008986 */ /* 0x0001e4000c10190e */
[----:B0-----:R-:W-:-:S04]  /*0820*/  FMUL.FTZ R18, R7, R22 ;  /* 0x0000001607127220 */ /* 0x001fc80000410000 */
[----:B------:R-:W0:Y:S02]  /*0830*/  MUFU.SQRT R27, R18 ;  /* 0x00000012001b7308 */ /* 0x000e240000002000 */
[----:B0-----:R-:W-:-:S06]  /*0840*/  FADD.FTZ R27, R27, UR7 ;  /* 0x000000071b1b7e21 */ /* 0x001fcc0008010000 */
[----:B------:R-:W0:Y:S01]  /*0850*/  MUFU.RCP R27, R27 ;  /* 0x0000001b001b7308 */ /* 0x000e220000001000 */
[----:B------:R-:W-:Y:S01]  /*0860*/  FMUL.FTZ R28, R9, R29 ;  /* 0x0000001d091c7220 */ /* 0x000fe20000410000 */
[-C--:B------:R-:W-:Y:S01]  /*0870*/  FMUL.FTZ R19, R11, R22.reuse ;  /* 0x000000160b137220 */ /* 0x080fe20000410000 */
[----:B------:R-:W-:-:S06]  /*0880*/  FMUL.FTZ R22, R25, R22 ;  /* 0x0000001619167220 */ /* 0x000fcc0000410000 */
[----:B------:R-:W1:Y:S01]  /*0890*/  MUFU.SQRT R22, R22 ;  /* 0x0000001600167308 */ /* 0x000e620000002000 */
[----:B0-----:R-:W-:-:S07]  /*08a0*/  FFMA.FTZ R27, R28, R27, R5 ;  /* 0x0000001b1c1b7223 */ /* 0x001fce0000010005 */
[----:B------:R-:W0:Y:S01]  /*08b0*/  MUFU.SQRT R28, R19 ;  /* 0x00000013001c7308 */ /* 0x000e220000002000 */
[----:B-1----:R-:W-:Y:S01]  /*08c0*/  FADD.FTZ R22, R22, UR7 ;  /* 0x0000000716167e21 */ /* 0x002fe20008010000 */
[----:B0-----:R-:W-:-:S06]  /*08d0*/  FADD.FTZ R28, R28, UR7 ;  /* 0x000000071c1c7e21 */ /* 0x001fcc0008010000 */
[----:B------:R0:W1:Y:S08]  /*08e0*/  MUFU.RCP R18, R28 ;  /* 0x0000001c00127308 */ /* 0x0000700000001000 */
[----:B------:R-:W2:Y:S01]  /*08f0*/  MUFU.RCP R22, R22 ;  /* 0x0000001600167308 */ /* 0x000ea20000001000 */
[----:B0-----:R-:W-:-:S04]  /*0900*/  FMUL.FTZ R28, R24, R29 ;  /* 0x0000001d181c7220 */ /* 0x001fc80000410000 */
[----:B-1----:R-:W-:Y:S01]  /*0910*/  FFMA.FTZ R28, R28, R18, R5 ;  /* 0x000000121c1c7223 */ /* 0x002fe20000010005 */
[----:B------:R-:W-:-:S04]  /*0920*/  FMUL.FTZ R18, R26, R29 ;  /* 0x0000001d1a127220 */ /* 0x000fc80000410000 */
[----:B--2---:R-:W-:Y:S01]  /*0930*/  FFMA.FTZ R29, R18, R22, R5 ;  /* 0x00000016121d7223 */ /* 0x004fe20000010005 */
[----:B------:R-:W-:-:S05]  /*0940*/  @!P0 IMAD.WIDE R18, R20, 0x4, R14 ;  /* 0x0000000414128825 */ /* 0x000fca00078e020e */
[----:B------:R0:W-:Y:S02]  /*0950*/  @!P0 STG.E desc[UR14][R18.64], R21 ;  /* 0x0000001512008986 */ /* 0x0001e4000c10190e */
[----:B0-----:R-:W-:-:S05]  /*0960*/  @!P0 IMAD.WIDE R20, R20, 0x4, R16 ;  /* 0x0000000414148825 */ /* 0x001fca00078e0210 */
[----:B------:R0:W-:Y:S01]  /*0970*/  @!P0 STG.E desc[UR14][R20.64], R23 ;  /* 0x0000001714008986 */ /* 0x0001e2000c10190e */
[----:B------:R-:W-:-:S04]  /*0980*/  @!P1 IMAD.WIDE R18, R6, 0x4, R14 ;  /* 0x0000000406129825 */ /* 0x000fc800078e020e */
[----:B0-----:R-:W-:-:S04]  /*0990*/  @!P1 IMAD.WIDE R22, R6, 0x4, R12 ;  /* 0x0000000406169825 */ /* 0x001fc800078e020c */
[----:B------:R-:W-:Y:S01]  /*09a0*/  @!P1 IMAD.WIDE R20, R6, 0x4, R16 ;  /* 0x0000000406149825 */ /* 0x000fe200078e0210 */
[----:B------:R-:W-:Y:S04]  /*09b0*/  @!P1 STG.E desc[UR14][R22.64], R27 ;  /* 0x0000001b16009986 */ /* 0x000fe8000c10190e */
[----:B------:R0:W-:Y:S04]  /*09c0*/  @!P1 STG.E desc[UR14][R18.64], R9 ;  /* 0x0000000912009986 */ /* 0x0001e8000c10190e */
[----:B------:R1:W-:Y:S01]  /*09d0*/  @!P1 STG.E desc[UR14][R20.64], R7 ;  /* 0x0000000714009986 */ /* 0x0003e2000c10190e */
[----:B0-----:R-:W-:-:S04]  /*09e0*/  @!P2 IMAD.WIDE R18, R8, 0x4, R12 ;  /* 0x000000040812a825 */ /* 0x001fc800078e020c */
[C---:B-1----:R-:W-:Y:S01]  /*09f0*/  @!P2 IMAD.WIDE R6, R8.reuse, 0x4, R14 ;  /* 0x000000040806a825 */ /* 0x042fe200078e020e */
[----:B------:R-:W-:Y:S03]  /*0a00*/  @!P2 STG.E desc[UR14][R18.64], R28 ;  /* 0x0000001c1200a986 */ /* 0x000fe6000c10190e */
[----:B------:R-:W-:Y:S01]  /*0a10*/  @!P2 IMAD.WIDE R8, R8, 0x4, R16 ;  /* 0x000000040808a825 */ /* 0x000fe200078e0210 */
[----:B------:R0:W-:Y:S03]  /*0a20*/  @!P2 STG.E desc[UR14][R6.64], R24 ;  /* 0x000000180600a986 */ /* 0x0001e6000c10190e */
[C---:B------:R-:W-:Y:S01]  /*0a30*/  @!P3 IMAD.WIDE R20, R10.reuse, 0x4, R12 ;  /* 0x000000040a14b825 */ /* 0x040fe200078e020c */
[----:B------:R1:W-:Y:S03]  /*0a40*/  @!P2 STG.E desc[UR14][R8.64], R11 ;  /* 0x0000000b0800a986 */ /* 0x0003e6000c10190e */
[C---:B------:R-:W-:Y:S01]  /*0a50*/  @!P3 IMAD.WIDE R22, R10.reuse, 0x4, R14 ;  /* 0x000000040a16b825 */ /* 0x040fe200078e020e */
[----:B------:R1:W-:Y:S03]  /*0a60*/  @!P3 STG.E desc[UR14][R20.64], R29 ;  /* 0x0000001d1400b986 */ /* 0x0003e6000c10190e */
[----:B0-----:R-:W-:Y:S01]  /*0a70*/  @!P3 IMAD.WIDE R6, R10, 0x4, R16 ;  /* 0x000000040a06b825 */ /* 0x001fe200078e0210 */
[----:B------:R1:W-:Y:S04]  /*0a80*/  @!P3 STG.E desc[UR14][R22.64], R26 ;  /* 0x0000001a1600b986 */ /* 0x0003e8000c10190e */
[----:B------:R1:W-:Y:S01]  /*0a90*/  @!P3 STG.E desc[UR14][R6.64], R25 ;  /* 0x000000190600b986 */ /* 0x0003e2000c10190e */
[----:B------:R-:W-:-:S13]  /*0aa0*/  ISETP.LE.AND P0, PT, R3, UR4, PT ;  /* 0x0000000403007c0c */ /* 0x000fda000bf03270 */
[----:B-1----:R-:W-:Y:S05]  /*0ab0*/  @!P0 BRA `(.L_x_48) ;  /* 0xfffffff8001c8947 */ /* 0x002fea000383ffff */
[----:B------:R-:W-:Y:S05]  /*0ac0*/  EXIT ;  /* 0x000000000000794d */ /* 0x000fea0003800000 */
.L_x_47:
[----:B------:R-:W-:Y:S01]  /*0ad0*/  FMUL.FTZ R5, RZ, UR17 ;  /* 0x00000011ff057c20 */ /* 0x000fe20008410000 */
[----:B------:R-:W2:Y:S01]  /*0ae0*/  LDCU UR7, c[0x0][0xf90] ;  /* 0x0001f200ff0777ac */ /* 0x000ea20008000800 */
[----:B------:R-:W3:Y:S01]  /*0af0*/  LDCU UR6, c[0x0][0xf7c] ;  /* 0x0001ef80ff0677ac */ /* 0x000ee20008000800 */
[----:B------:R-:W4:Y:S01]  /*0b00*/  LDCU.64 UR10, c[0x0][0xf88] ;  /* 0x0001f100ff0a77ac */ /* 0x000f220008000a00 */
[----:B------:R-:W0:Y:S01]  /*0b10*/  LDCU.64 UR8, c[0x0][0xf80] ;  /* 0x0001f000ff0877ac */ /* 0x000e220008000a00 */
[----:B------:R-:W-:-:S05]  /*0b20*/  UMOV UR4, URZ ;  /* 0x000000ff00047c82 */ /* 0x000fca0008000000 */
.L_x_57:
[----:B01----:R-:W-:Y:S01]  /*0b30*/  IADD3 R19, PT, PT, R0, UR4, RZ ;  /* 0x0000000400137c10 */ /* 0x003fe2000fffe0ff */
[----:B--23--:R-:W-:-:S03]  /*0b40*/  HFMA2 R6, -RZ, RZ, 0, 0 ;  /* 0x00000000ff067431 */ /* 0x00cfc600000001ff */
[C---:B------:R-:W-:Y:S02]  /*0b50*/  ISETP.GE.AND P0, PT, R19.reuse, R3, PT ;  /* 0x000000031300720c */ /* 0x040fe40003f06270 */
[----:B0-----:R-:W-:-:S04]  /*0b60*/  IADD3 R7, PT, PT, R19, UR5, RZ ;  /* 0x0000000513077c10 */ /* 0x001fc8000fffe0ff */
[C---:B------:R-:W-:Y:S02]  /*0b70*/  ISETP.GE.AND P1, PT, R7.reuse, R3, PT ;  /* 0x000000030700720c */ /* 0x040fe40003f26270 */
[----:B------:R-:W-:-:S05]  /*0b80*/  IADD3 R9, PT, PT, R7, UR5, RZ ;  /* 0x0000000507097c10 */ /* 0x000fca000fffe0ff */
[--C-:B------:R-:W-:Y:S01]  /*0b90*/  @!P0 IMAD.WIDE R10, R19, 0x4, R12.reuse ;  /* 0x00000004130a8825 */ /* 0x100fe200078e020c */
[----:B------:R-:W-:Y:S02]  /*0ba0*/  ISETP.GE.AND P2, PT, R9, R3, PT ;  /* 0x000000030900720c */ /* 0x000fe40003f46270 */
[----:B------:R-:W-:Y:S02]  /*0bb0*/  CS2R R20, SRZ ;  /* 0x0000000000147805 */ /* 0x000fe4000001ff00 */
[----:B-1----:R0:W5:Y:S01]  /*0bc0*/  @!P0 LDG.E R6, desc[UR14][R10.64] ;  /* 0x0000000e0a068981 */ /* 0x002162000c1e1900 */
[----:B------:R-:W-:Y:S01]  /*0bd0*/  CS2R R26, SRZ ;  /* 0x00000000001a7805 */ /* 0x000fe2000001ff00 */
[----:B------:R-:W-:-:S04]  /*0be0*/  @!P1 IMAD.WIDE R22, R7, 0x4, R12 ;  /* 0x0000000407169825 */ /* 0x000fc800078e020c */
[--C-:B------:R-:W-:Y:S01]  /*0bf0*/  @!P0 IMAD.WIDE R24, R19, 0x4, R14.reuse ;  /* 0x0000000413188825 */ /* 0x100fe200078e020e */
[----:B------:R-:W2:Y:S03]  /*0c00*/  @!P1 LDG.E R21, desc[UR14][R22.64] ;  /* 0x0000000e16159981 */ /* 0x000ea6000c1e1900 */
[----:B0-----:R-:W-:Y:S01]  /*0c10*/  @!P1 IMAD.WIDE R10, R7, 0x4, R14 ;  /* 0x00000004070a9825 */ /* 0x001fe200078e020e */
[----:B------:R0:W3:Y:S01]  /*0c20*/  @!P0 LDG.E R26, desc[UR14][R24.64] ;  /* 0x0000000e181a8981 */ /* 0x0000e2000c1e1900 */
[----:B------:R-:W-:Y:S02]  /*0c30*/  MOV R8, RZ ;  /* 0x000000ff00087202 */ /* 0x000fe40000000f00 */
[----:B------:R-:W-:Y:S01]  /*0c40*/  @!P0 IMAD.WIDE R28, R19, 0x4, R16 ;  /* 0x00000004131c8825 */ /* 0x000fe200078e0210 */
[----:B------:R1:W4:Y:S04]  /*0c50*/  @!P1 LDG.E R20, desc[UR14][R10.64] ;  /* 0x0000000e0a149981 */ /* 0x000328000c1e1900 */
[----:B------:R1:W4:Y:S01]  /*0c60*/  @!P0 LDG.E R8, desc[UR14][R28.64] ;  /* 0x0000000e1c088981 */ /* 0x000322000c1e1900 */
[----:B0-----:R-:W-:Y:S01]  /*0c70*/  CS2R R24, SRZ ;  /* 0x0000000000187805 */ /* 0x001fe2000001ff00 */
[----:B-1----:R-:W-:-:S05]  /*0c80*/  @!P2 IMAD.WIDE R10, R9, 0x4, R12 ;  /* 0x00000004090aa825 */ /* 0x002fca00078e020c */
[----:B------:R0:W4:Y:S01]  /*0c90*/  @!P2 LDG.E R25, desc[UR14][R10.64] ;  /* 0x0000000e0a19a981 */ /* 0x000122000c1e1900 */
[----:B------:R-:W-:-:S05]  /*0ca0*/  @!P2 IMAD.WIDE R22, R9, 0x4, R14 ;  /* 0x000000040916a825 */ /* 0x000fca00078e020e */
[----:B------:R1:W4:Y:S01]  /*0cb0*/  @!P2 LDG.E R27, desc[UR14][R22.64] ;  /* 0x0000000e161ba981 */ /* 0x000322000c1e1900 */
[----:B------:R-:W5:Y:S01]  /*0cc0*/  MUFU.RCP R18, R2 ;  /* 0x0000000200127308 */ /* 0x000f620000001000 */
[----:B------:R-:W-:-:S05]  /*0cd0*/  @!P1 IMAD.WIDE R28, R7, 0x4, R16 ;  /* 0x00000004071c9825 */ /* 0x000fca00078e0210 */
[----:B------:R2:W4:Y:S01]  /*0ce0*/  @!P1 LDG.E R24, desc[UR14][R28.64] ;  /* 0x0000000e1c189981 */ /* 0x000522000c1e1900 */
[----:B0-----:R-:W-:-:S04]  /*0cf0*/  @!P2 IMAD.WIDE R10, R9, 0x4, R16 ;  /* 0x00000004090aa825 */ /* 0x001fc800078e0210 */
[----:B-----5:R-:W-:-:S04]  /*0d00*/  FFMA.FTZ R6, R18, R6, R5 ;  /* 0x0000000612067223 */ /* 0x020fc80000010005 */
[----:B-1----:R-:W-:Y:S01]  /*0d10*/  FMUL.FTZ R23, R6, R4 ;  /* 0x0000000406177220 */ /* 0x002fe20000410000 */
[----:B--2---:R-:W-:-:S03]  /*0d20*/  FFMA.FTZ R29, R18, R21, R5 ;  /* 0x00000015121d7223 */ /* 0x004fc60000010005 */
[C---:B------:R-:W-:Y:S01]  /*0d30*/  FMUL.FTZ R23, R6.reuse, R23 ;  /* 0x0000001706177220 */ /* 0x040fe20000410000 */
[----:B------:R-:W-:Y:S01]  /*0d40*/  FMUL.FTZ R6, R6, UR9 ;  /* 0x0000000906067c20 */ /* 0x000fe20008410000 */
[----:B------:R-:W-:Y:S01]  /*0d50*/  IADD3 R21, PT, PT, R9, UR5, RZ ;  /* 0x0000000509157c10 */ /* 0x000fe2000fffe0ff */
[----:B------:R-:W-:Y:S02]  /*0d60*/  FMUL.FTZ R22, R29, R4 ;  /* 0x000000041d167220 */ /* 0x000fe40000410000 */
[----:B---3--:R-:W-:Y:S01]  /*0d70*/  FFMA.FTZ R6, R26, UR6, R6 ;  /* 0x000000061a067c23 */ /* 0x008fe20008010006 */
[----:B------:R-:W-:Y:S01]  /*0d80*/  ISETP.GE.AND P3, PT, R21, R3, PT ;  /* 0x000000031500720c */ /* 0x000fe20003f66270 */
[----:B------:R-:W-:Y:S02]  /*0d90*/  HFMA2 R26, -RZ, RZ, 0, 0 ;  /* 0x00000000ff1a7431 */ /* 0x000fe400000001ff */
[----:B----4-:R-:W-:Y:S01]  /*0da0*/  FFMA.FTZ R8, R8, UR8, R23 ;  /* 0x0000000808087c23 */ /* 0x010fe20008010017 */
[C---:B------:R-:W-:Y:S01]  /*0db0*/  FMUL.FTZ R23, R29.reuse, R22 ;  /* 0x000000161d177220 */ /* 0x040fe20000410000 */
[----:B------:R-:W-:-:S02]  /*0dc0*/  FMUL.FTZ R29, R29, UR9 ;  /* 0x000000091d1d7c20 */ /* 0x000fc40008410000 */
[----:B------:R0:W2:Y:S01]  /*0dd0*/  @!P2 LDG.E R26, desc[UR14][R10.64] ;  /* 0x0000000e0a1aa981 */ /* 0x0000a2000c1e1900 */
[----:B------:R-:W-:Y:S01]  /*0de0*/  FFMA.FTZ R25, R18, R25, R5 ;  /* 0x0000001912197223 */ /* 0x000fe20000010005 */
[----:B------:R-:W-:-:S03]  /*0df0*/  FFMA.FTZ R20, R20, UR6, R29 ;  /* 0x0000000614147c23 */ /* 0x000fc6000801001d */
[C---:B------:R-:W-:Y:S01]  /*0e00*/  FMUL.FTZ R22, R25.reuse, R4 ;  /* 0x0000000419167220 */ /* 0x040fe20000410000 */
[----:B0-----:R-:W-:-:S03]  /*0e10*/  FMUL.FTZ R10, R25, UR9 ;  /* 0x00000009190a7c20 */ /* 0x001fc60008410000 */
[----:B------:R-:W-:Y:S01]  /*0e20*/  FMUL.FTZ R29, R25, R22 ;  /* 0x00000016191d7220 */ /* 0x000fe20000410000 */
[----:B------:R-:W-:Y:S01]  /*0e30*/  FFMA.FTZ R25, R27, UR6, R10 ;  /* 0x000000061b197c23 */ /* 0x000fe2000801000a */
[----:B------:R-:W-:Y:S01]  /*0e40*/  MOV R22, RZ ;  /* 0x000000ff00167202 */ /* 0x000fe20000000f00 */
[----:B------:R-:W-:-:S05]  /*0e50*/  @!P3 IMAD.WIDE R10, R21, 0x4, R12 ;  /* 0x00000004150ab825 */ /* 0x000fca00078e020c */
[----:B------:R-:W3:Y:S01]  /*0e60*/  @!P3 LDG.E R22, desc[UR14][R10.64] ;  /* 0x0000000e0a16b981 */ /* 0x000ee2000c1e1900 */
[----:B------:R-:W-:Y:S01]  /*0e70*/  FFMA.FTZ R24, R24, UR8, R23 ;  /* 0x0000000818187c23 */ /* 0x000fe20008010017 */
[----:B------:R-:W-:Y:S02]  /*0e80*/  HFMA2 R27, -RZ, RZ, 0, 0 ;  /* 0x00000000ff1b7431 */ /* 0x000fe400000001ff */
[----:B---3--:R-:W-:Y:S01]  /*0e90*/  FFMA.FTZ R18, R18, R22, R5 ;  /* 0x0000001612127223 */ /* 0x008fe20000010005 */
[----:B------:R-:W-:-:S05]  /*0ea0*/  @!P3 IMAD.WIDE R22, R21, 0x4, R14 ;  /* 0x000000041516b825 */ /* 0x000fca00078e020e */
[----:B------:R-:W3:Y:S01]  /*0eb0*/  @!P3 LDG.E R27, desc[UR14][R22.64] ;  /* 0x0000000e161bb981 */ /* 0x000ee2000c1e1900 */
[----:B------:R-:W-:Y:S01]  /*0ec0*/  FMUL.FTZ R28, R18, UR9 ;  /* 0x00000009121c7c20 */ /* 0x000fe20008410000 */
[----:B------:R-:W-:-:S04]  /*0ed0*/  @!P3 IMAD.WIDE R10, R21, 0x4, R16 ;  /* 0x00000004150ab825 */ /* 0x000fc800078e0210 */
[----:B---3--:R-:W-:Y:S01]  /*0ee0*/  FFMA.FTZ R27, R27, UR6, R28 ;  /* 0x000000061b1b7c23 */ /* 0x008fe2000801001c */
[----:B------:R-:W-:-:S06]  /*0ef0*/  MOV R28, RZ ;  /* 0x000000ff001c7202 */ /* 0x000fcc0000000f00 */
[----:B------:R-:W3:Y:S01]  /*0f00*/  @!P3 LDG.E R28, desc[UR14][R10.64] ;  /* 0x0000000e0a1cb981 */ /* 0x000ee2000c1e1900 */
[----:B--2---:R-:W-:Y:S01]  /*0f10*/  FFMA.FTZ R26, R26, UR8, R29 ;  /* 0x000000081a1a7c23 */ /* 0x004fe2000801001d */
[C---:B------:R-:W-:Y:S01]  /*0f20*/  FMUL.FTZ R29, R18.reuse, R4 ;  /* 0x00000004121d7220 */ /* 0x040fe20000410000 */
[----:B------:R-:W-:Y:S03]  /*0f30*/  BSSY.RECONVERGENT B0, `(.L_x_49) ;  /* 0x0000012000007945 */ /* 0x000fe60003800200 */
[----:B------:R-:W-:-:S04]  /*0f40*/  FMUL.FTZ R29, R18, R29 ;  /* 0x0000001d121d7220 */ /* 0x000fc80000410000 */
[----:B---3--:R-:W-:Y:S01]  /*0f50*/  FFMA.FTZ R28, R28, UR8, R29 ;  /* 0x000000081c1c7c23 */ /* 0x008fe2000801001d */
[----:B------:R-:W-:Y:S06]  /*0f60*/  @P0 BRA `(.L_x_50) ;  /* 0x0000000000380947 */ /* 0x000fec0003800000 */
[----:B------:R-:W0:Y:S08]  /*0f70*/  MUFU.RCP R29, UR11 ;  /* 0x0000000b001d7d08 */ /* 0x000e300008001000 */
[----:B------:R-:W1:Y:S01]  /*0f80*/  MUFU.RCP R23, UR10 ;  /* 0x0000000a00177d08 */ /* 0x000e620008001000 */
[----:B0-----:R-:W-:-:S07]  /*0f90*/  FMUL.FTZ R29, R8, R29 ;  /* 0x0000001d081d7220 */ /* 0x001fce0000410000 */
[----:B------:R-:W0:Y:S01]  /*0fa0*/  MUFU.SQRT R29, R29 ;  /* 0x0000001d001d7308 */ /* 0x000e220000002000 */
[----:B-1----:R-:W-:Y:S01]  /*0fb0*/  FMUL.FTZ R10, R6, R23 ;  /* 0x00000017060a7220 */ /* 0x002fe20000410000 */
[----:B------:R-:W-:-:S04]  /*0fc0*/  IMAD.WIDE R22, R19, 0x4, R12 ;  /* 0x0000000413167825 */ /* 0x000fc800078e020c */
[----:B0-----:R-:W-:-:S04]  /*0fd0*/  FADD.FTZ R29, R29, UR7 ;  /* 0x000000071d1d7e21 */ /* 0x001fc80008010000 */
[----:B------:R-:W0:Y:S02]  /*0fe0*/  MUFU.RCP R11, R29 ;  /* 0x0000001d000b7308 */ /* 0x000e240000001000 */
[----:B0-----:R-:W-:-:S05]  /*0ff0*/  FMUL.FTZ R11, R10, R11 ;  /* 0x0000000b0a0b7220 */ /* 0x001fca0000410000 */
[----:B------:R0:W-:Y:S02]  /*1000*/  STG.E desc[UR14][R22.64], R11 ;  /* 0x0000000b16007986 */ /* 0x0001e4000c10190e */
[----:B0-----:R-:W-:-:S04]  /*1010*/  IMAD.WIDE R10, R19, 0x4, R14 ;  /* 0x00000004130a7825 */ /* 0x001fc800078e020e */
[----:B------:R-:W-:Y:S01]  /*1020*/  IMAD.WIDE R18, R19, 0x4, R16 ;  /* 0x0000000413127825 */ /* 0x000fe200078e0210 */
[----:B------:R0:W-:Y:S04]  /*1030*/  STG.E desc[UR14][R10.64], R6 ;  /* 0x000000060a007986 */ /* 0x0001e8000c10190e */
[----:B------:R0:W-:Y:S02]  /*1040*/  STG.E desc[UR14][R18.64], R8 ;  /* 0x0000000812007986 */ /* 0x0001e4000c10190e */
.L_x_50:
[----:B------:R-:W-:Y:S05]  /*1050*/  BSYNC.RECONVERGENT B0 ;  /* 0x0000000000007941 */ /* 0x000fea0003800200 */
.L_x_49:
[----:B------:R-:W-:Y:S04]  /*1060*/  BSSY.RECONVERGENT B0, `(.L_x_51) ;  /* 0x0000010000007945 */ /* 0x000fe80003800200 */
[----:B------:R-:W-:Y:S05]  /*1070*/  @P1 BRA `(.L_x_52) ;  /* 0x0000000000381947 */ /* 0x000fea0003800000 */
[----:B0-----:R-:W0:Y:S01]  /*1080*/  MUFU.RCP R11, UR11 ;  /* 0x0000000b000b7d08 */ /* 0x001e220008001000 */
[----:B------:R-:W-:-:S04]  /*1090*/  IMAD.WIDE R18, R7, 0x4, R12 ;  /* 0x0000000407127825 */ /* 0x000fc800078e020c */
[----:B0-----:R-:W-:-:S03]  /*10a0*/  FMUL.FTZ R8, R24, R11 ;  /* 0x0000000b18087220 */ /* 0x001fc60000410000 */
[----:B------:R-:W0:Y:S08]  /*10b0*/  MUFU.RCP R11, UR10 ;  /* 0x0000000a000b7d08 */ /* 0x000e300008001000 */
[----:B------:R-:W1:Y:S01]  /*10c0*/  MUFU.SQRT R8, R8 ;  /* 0x0000000800087308 */ /* 0x000e620000002000 */
[----:B0-----:R-:W-:Y:S01]  /*10d0*/  FMUL.FTZ R6, R20, R11 ;  /* 0x0000000b14067220 */ /* 0x001fe20000410000 */
[----:B------:R-:W-:-:S04]  /*10e0*/  IMAD.WIDE R10, R7, 0x4, R14 ;  /* 0x00000004070a7825 */ /* 0x000fc800078e020e */
[----:B-1----:R-:W-:-:S04]  /*10f0*/  FADD.FTZ R22, R8, UR7 ;  /* 0x0000000708167e21 */ /* 0x002fc80008010000 */
[----:B------:R-:W0:Y:S02]  /*1100*/  MUFU.RCP R23, R22 ;  /* 0x0000001600177308 */ /* 0x000e240000001000 */
[----:B0-----:R-:W-:Y:S01]  /*1110*/  FMUL.FTZ R23, R6, R23 ;  /* 0x0000001706177220 */ /* 0x001fe20000410000 */
[----:B------:R-:W-:-:S04]  /*1120*/  IMAD.WIDE R6, R7, 0x4, R16 ;  /* 0x0000000407067825 */ /* 0x000fc800078e0210 */
[----:B------:R1:W-:Y:S04]  /*1130*/  STG.E desc[UR14][R18.64], R23 ;  /* 0x0000001712007986 */ /* 0x0003e8000c10190e */
[----:B------:R1:W-:Y:S04]  /*1140*/  STG.E desc[UR14][R10.64], R20 ;  /* 0x000000140a007986 */ /* 0x0003e8000c10190e */
[----:B------:R1:W-:Y:S02]  /*1150*/  STG.E desc[UR14][R6.64], R24 ;  /* 0x0000001806007986 */ /* 0x0003e4000c10190e */
.L_x_52:
[----:B------:R-:W-:Y:S05]  /*1160*/  BSYNC.RECONVERGENT B0 ;  /* 0x0000000000007941 */ /* 0x000fea0003800200 */
.L_x_51:
[----:B------:R-:W-:Y:S04]  /*1170*/  BSSY.RECONVERGENT B0, `(.L_x_53) ;  /* 0x0000010000007945 */ /* 0x000fe80003800200 */
[----:B------:R-:W-:Y:S05]  /*1180*/  @P2 BRA `(.L_x_54) ;  /* 0x0000000000382947 */ /* 0x000fea0003800000 */
[----:B-1----:R-:W1:Y:S01]  /*1190*/  MUFU.RCP R7, UR11 ;  /* 0x0000000b00077d08 */ /* 0x002e620008001000 */
[----:B0-----:R-:W-:-:S07]  /*11a0*/  IMAD.WIDE R10, R9, 0x4, R12 ;  /* 0x00000004090a7825 */ /* 0x001fce00078e020c */
[----:B------:R-:W0:Y:S01]  /*11b0*/  MUFU.RCP R6, UR10 ;  /* 0x0000000a00067d08 */ /* 0x000e220008001000 */
[----:B-1----:R-:W-:-:S07]  /*11c0*/  FMUL.FTZ R18, R26, R7 ;  /* 0x000000071a127220 */ /* 0x002fce0000410000 */
[----:B------:R-:W1:Y:S01]  /*11d0*/  MUFU.SQRT R18, R18 ;  /* 0x0000001200127308 */ /* 0x000e620000002000 */
[----:B0-----:R-:W-:Y:S01]  /*11e0*/  FMUL.FTZ R6, R25, R6 ;  /* 0x0000000619067220 */ /* 0x001fe20000410000 */
[----:B-1----:R-:W-:-:S06]  /*11f0*/  FADD.FTZ R19, R18, UR7 ;  /* 0x0000000712137e21 */ /* 0x002fcc0008010000 */
[----:B------:R-:W0:Y:S02]  /*1200*/  MUFU.RCP R19, R19 ;  /* 0x0000001300137308 */ /* 0x000e240000001000 */
[----:B0-----:R-:W-:Y:S01]  /*1210*/  FMUL.FTZ R23, R6, R19 ;  /* 0x0000001306177220 */ /* 0x001fe20000410000 */
[----:B------:R-:W-:-:S04]  /*1220*/  IMAD.WIDE R6, R9, 0x4, R14 ;  /* 0x0000000409067825 */ /* 0x000fc800078e020e */
[----:B------:R-:W-:Y:S01]  /*1230*/  IMAD.WIDE R8, R9, 0x4, R16 ;  /* 0x0000000409087825 */ /* 0x000fe200078e0210 */
[----:B------:R2:W-:Y:S04]  /*1240*/  STG.E desc[UR14][R10.64], R23 ;  /* 0x000000170a007986 */ /* 0x0005e8000c10190e */
[----:B------:R2:W-:Y:S04]  /*1250*/  STG.E desc[UR14][R6.64], R25 ;  /* 0x0000001906007986 */ /* 0x0005e8000c10190e */
[----:B------:R2:W-:Y:S02]  /*1260*/  STG.E desc[UR14][R8.64], R26 ;  /* 0x0000001a08007986 */ /* 0x0005e4000c10190e */
.L_x_54:
[----:B------:R-:W-:Y:S05]  /*1270*/  BSYNC.RECONVERGENT B0 ;  /* 0x0000000000007941 */ /* 0x000fea0003800200 */
.L_x_53:
[----:B------:R-:W-:Y:S04]  /*1280*/  BSSY.RECONVERGENT B0, `(.L_x_55) ;  /* 0x0000010000007945 */ /* 0x000fe80003800200 */
[----:B------:R-:W-:Y:S05]  /*1290*/  @P3 BRA `(.L_x_56) ;  /* 0x0000000000383947 */ /* 0x000fea0003800000 */
[----:B-12---:R-:W1:Y:S01]  /*12a0*/  MUFU.RCP R7, UR11 ;  /* 0x0000000b00077d08 */ /* 0x006e620008001000 */
[----:B0-----:R-:W-:-:S07]  /*12b0*/  IMAD.WIDE R10, R21, 0x4, R16 ;  /* 0x00000004150a7825 */ /* 0x001fce00078e0210 */
[----:B------:R-:W0:Y:S01]  /*12c0*/  MUFU.RCP R8, UR10 ;  /* 0x0000000a00087d08 */ /* 0x000e220008001000 */
[----:B-1----:R-:W-:Y:S01]  /*12d0*/  FMUL.FTZ R18, R28, R7 ;  /* 0x000000071c127220 */ /* 0x002fe20000410000 */
[----:B------:R-:W-:-:S06]  /*12e0*/  IMAD.WIDE R6, R21, 0x4, R12 ;  /* 0x0000000415067825 */ /* 0x000fcc00078e020c */
[----:B------:R-:W1:Y:S01]  /*12f0*/  MUFU.SQRT R18, R18 ;  /* 0x0000001200127308 */ /* 0x000e620000002000 */
[----:B0-----:R-:W-:Y:S01]  /*1300*/  FMUL.FTZ R8, R27, R8 ;  /* 0x000000081b087220 */ /* 0x001fe20000410000 */
[----:B-1----:R-:W-:-:S06]  /*1310*/  FADD.FTZ R19, R18, UR7 ;  /* 0x0000000712137e21 */ /* 0x002fcc0008010000 */
[----:B------:R-:W0:Y:S02]  /*1320*/  MUFU.RCP R19, R19 ;  /* 0x0000001300137308 */ /* 0x000e240000001000 */
[----:B0-----:R-:W-:Y:S01]  /*1330*/  FMUL.FTZ R23, R8, R19 ;  /* 0x0000001308177220 */ /* 0x001fe20000410000 */
[----:B------:R-:W-:-:S04]  /*1340*/  IMAD.WIDE R8, R21, 0x4, R14 ;  /* 0x0000000415087825 */ /* 0x000fc800078e020e */
[----:B------:R3:W-:Y:S04]  /*1350*/  STG.E desc[UR14][R6.64], R23 ;  /* 0x0000001706007986 */ /* 0x0007e8000c10190e */
[----:B------:R3:W-:Y:S04]  /*1360*/  STG.E desc[UR14][R8.64], R27 ;  /* 0x0000001b08007986 */ /* 0x0007e8000c10190e */
[----:B------:R3:W-:Y:S02]  /*1370*/  STG.E desc[UR14][R10.64], R28 ;  /* 0x0000001c0a007986 */ /* 0x0007e4000c10190e */
.L_x_56:
[----:B------:R-:W-:Y:S05]  /*1380*/  BSYNC.RECONVERGENT B0 ;  /* 0x0000000000007941 */ /* 0x000fea0003800200 */
.L_x_55:
[----:B------:R-:W-:-:S06]  /*1390*/  ULEA UR4, UR5, UR4, 0x2 ;  /* 0x0000000405047291 */ /* 0x000fcc000f8e10ff */
[----:B------:R-:W-:-:S13]  /*13a0*/  ISETP.LE.AND P0, PT, R3, UR4, PT ;  /* 0x0000000403007c0c */ /* 0x000fda000bf03270 */
[----:B------:R-:W-:Y:S05]  /*13b0*/  @!P0 BRA `(.L_x_57) ;  /* 0xfffffff400dc8947 */ /* 0x000fea000383ffff */
[----:B------:R-:W-:Y:S05]  /*13c0*/  EXIT ;  /* 0x000000000000794d */ /* 0x000fea0003800000 */
.L_x_46:
[----:B------:R-:W2:Y:S02]  /*13d0*/  LDCU UR4, c[0x0][0xf94] ;  /* 0x0001f280ff0477ac */ /* 0x000ea40008000800 */
[----:B--2---:R-:W-:-:S09]  /*13e0*/  UISETP.NE.AND UP0, UPT, UR4, URZ, UPT ;  /* 0x000000ff0400728c */ /* 0x004fd2000bf05270 */
[----:B------:R-:W-:Y:S05]  /*13f0*/  BRA.U !UP0, `(.L_x_58) ;  /* 0x00000009087c7547 */ /* 0x000fea000b800000 */
[----:B------:R-:W2:Y:S01]  /*1400*/  LDCU UR9, c[0x0][0xf90] ;  /* 0x0001f200ff0977ac */ /* 0x000ea20008000800 */
[----:B------:R-:W3:Y:S01]  /*1410*/  LDCU UR8, c[0x0][0xf7c] ;  /* 0x0001ef80ff0877ac */ /* 0x000ee20008000800 */
[----:B------:R-:W4:Y:S01]  /*1420*/  LDCU UR10, c[0x0][0xf98] ;  /* 0x0001f300ff0a77ac */ /* 0x000f220008000800 */
[----:B------:R-:W-:-:S05]  /*1430*/  UMOV UR4, URZ ;  /* 0x000000ff00047c82 */ /* 0x000fca0008000000 */
.L_x_59:
[----:B------:R-:W-:Y:S01]  /*1440*/  IADD3 R5, PT, PT, R0, UR4, RZ ;  /* 0x0000000400057c10 */ /* 0x000fe2000fffe0ff */
[----:B------:R-:W-:Y:S01]  /*1450*/  HFMA2 R28, -RZ, RZ, 0, 0 ;  /* 0x00000000ff1c7431 */ /* 0x000fe200000001ff */
[----:B------:R-:W-:Y:S02]  /*1460*/  MOV R7, RZ ;  /* 0x000000ff00077202 */ /* 0x000fe40000000f00 */
[C---:B0-----:R-:W-:Y:S02]  /*1470*/  IADD3 R25, PT, PT, R5.reuse, UR5, RZ ;  /* 0x0000000505197c10 */ /* 0x041fe4000fffe0ff */
[-C--:B------:R-:W-:Y:S02]  /*1480*/  ISETP.GE.AND P0, PT, R5, R3.reuse, PT ;  /* 0x000000030500720c */ /* 0x080fe40003f06270 */
[----:B------:R-:W-:Y:S02]  /*1490*/  ISETP.GE.AND P1, PT, R25, R3, PT ;  /* 0x000000031900720c */ /* 0x000fe40003f26270 */
[----:B------:R-:W-:-:S02]  /*14a0*/  CS2R R22, SRZ ;  /* 0x0000000000167805 */ /* 0x000fc4000001ff00 */
[----:B------:R-:W-:-:S07]  /*14b0*/  CS2R R18, SRZ ;  /* 0x0000000000127805 */ /* 0x000fce000001ff00 */
[----:B------:R-:W-:-:S04]  /*14c0*/  @!P0 IMAD.WIDE R8, R5, 0x4, R16 ;  /* 0x0000000405088825 */ /* 0x000fc800078e0210 */
[--C-:B------:R-:W-:Y:S01]  /*14d0*/  @!P1 IMAD.WIDE R26, R25, 0x4, R12.reuse ;  /* 0x00000004191a9825 */ /* 0x100fe200078e020c */
[----:B-1----:R0:W5:Y:S03]  /*14e0*/  @!P0 LDG.E R7, desc[UR14][R8.64] ;  /* 0x0000000e08078981 */ /* 0x002166000c1e1900 */
[C---:B------:R-:W-:Y:S01]  /*14f0*/  @!P0 IMAD.WIDE R20, R5.reuse, 0x4, R12 ;  /* 0x0000000405148825 */ /* 0x040fe200078e020c */
[----:B------:R-:W2:Y:S03]  /*1500*/  @!P1 LDG.E R22, desc[UR14][R26.64] ;  /* 0x0000000e1a169981 */ /* 0x000ea6000c1e1900 */
[----:B------:R-:W-:Y:S01]  /*1510*/  @!P0 IMAD.WIDE R10, R5, 0x4, R14 ;  /* 0x00000004050a8825 */ /* 0x000fe200078e020e */
[----:B------:R-:W3:Y:S03]  /*1520*/  @!P0 LDG.E R28, desc[UR14][R20.64] ;  /* 0x0000000e141c8981 */ /* 0x000ee6000c1e1900 */
[----:B0-----:R-:W-:Y:S01]  /*1530*/  @!P1 IMAD.WIDE R8, R25, 0x4, R16 ;  /* 0x0000000419089825 */ /* 0x001fe200078e0210 */
[----:B------:R0:W4:Y:S04]  /*1540*/  @!P0 LDG.E R19, desc[UR14][R10.64] ;  /* 0x0000000e0a138981 */ /* 0x000128000c1e1900 */
[----:B------:R1:W5:Y:S01]  /*1550*/  @!P1 LDG.E R23, desc[UR14][R8.64] ;  /* 0x0000000e08179981 */ /* 0x000362000c1e1900 */
[----:B------:R-:W-:-:S02]  /*1560*/  SHF.R.S32.HI R24, RZ, 0x1f, R4 ;  /* 0x0000001fff187819 */ /* 0x000fc40000011404 */
[----:B------:R-:W-:Y:S01]  /*1570*/  @!P0 IADD3 R6, P2, PT, R4, R5, RZ ;  /* 0x0000000504068210 */ /* 0x000fe20007f5e0ff */
[----:B0-----:R-:W0:Y:S01]  /*1580*/  LDC.64 R10, c[0x0][0xf80] ;  /* 0x0003e000ff0a7b82 */ /* 0x001e220000000a00 */
[----:B-1----:R-:W-:-:S05]  /*1590*/  @!P1 IMAD.WIDE R8, R25, 0x4, R14 ;  /* 0x0000000419089825 */ /* 0x002fca00078e020e */
[----:B------:R1:W5:Y:S01]  /*15a0*/  @!P1 LDG.E R18, desc[UR14][R8.64] ;  /* 0x0000000e08129981 */ /* 0x000362000c1e1900 */
[----:B------:R-:W-:Y:S01]  /*15b0*/  @!P0 LEA.HI.X.SX32 R5, R5, R24, 0x1, P2 ;  /* 0x0000001805058211 */ /* 0x000fe200010f0eff */
[----:B------:R-:W2:Y:S01]  /*15c0*/  MUFU.RCP R27, R2 ;  /* 0x00000002001b7308 */ /* 0x000ea20000001000 */
[----:B------:R-:W-:-:S04]  /*15d0*/  @!P0 LEA R20, P2, R6, UR6, 0x2 ;  /* 0x0000000606148c11 */ /* 0x000fc8000f8410ff */
[----:B------:R-:W-:Y:S02]  /*15e0*/  @!P0 LEA.HI.X R21, R6, UR7, R5, 0x2, P2 ;  /* 0x0000000706158c11 */ /* 0x000fe400090f1405 */
[----:B------:R-:W-:Y:S01]  /*15f0*/  @!P1 IADD3 R5, P2, PT, R4, R25, RZ ;  /* 0x0000001904059210 */ /* 0x000fe20007f5e0ff */
[----:B------:R-:W-:-:S03]  /*1600*/  HFMA2 R6, -RZ, RZ, 0, 0 ;  /* 0x00000000ff067431 */ /* 0x000fc600000001ff */
[----:B------:R-:W-:Y:S02]  /*1610*/  @!P1 LEA.HI.X.SX32 R26, R25, R24, 0x1, P2 ;  /* 0x00000018191a9211 */ /* 0x000fe400010f0eff */
[----:B-1----:R-:W-:Y:S01]  /*1620*/  @!P1 LEA R8, P2, R5, UR6, 0x2 ;  /* 0x0000000605089c11 */ /* 0x002fe2000f8410ff */
[----:B------:R1:W5:Y:S01]  /*1630*/  @!P0 LDG.E R6, desc[UR14][R20.64] ;  /* 0x0000000e14068981 */ /* 0x000362000c1e1900 */
[----:B------:R-:W-:Y:S02]  /*1640*/  IADD3 R25, PT, PT, R25, UR5, RZ ;  /* 0x0000000519197c10 */ /* 0x000fe4000fffe0ff */
[----:B------:R-:W-:Y:S02]  /*1650*/  @!P1 LEA.HI.X R9, R5, UR7, R26, 0x2, P2 ;  /* 0x0000000705099c11 */ /* 0x000fe400090f141a */
[----:B------:R-:W-:Y:S02]  /*1660*/  ISETP.GE.AND P2, PT, R25, R3, PT ;  /* 0x000000031900720c */ /* 0x000fe40003f46270 */
[----:B------:R-:W-:Y:S01]  /*1670*/  MOV R5, RZ ;  /* 0x000000ff00057202 */ /* 0x000fe20000000f00 */
[----:B0-----:R-:W-:-:S05]  /*1680*/  FADD.FTZ R26, -R10, 1 ;  /* 0x3f8000000a1a7421 */ /* 0x001fca0000010100 */
[----:B------:R0:W5:Y:S01]  /*1690*/  @!P1 LDG.E R5, desc[UR14][R8.64] ;  /* 0x0000000e08059981 */ /* 0x000162000c1e1900 */
[----:B-1----:R-:W-:Y:S02]  /*16a0*/  HFMA2 R21, -RZ, RZ, 0, 0 ;  /* 0x00000000ff157431 */ /* 0x002fe400000001ff */
[----:B--2---:R-:W-:-:S04]  /*16b0*/  FMUL.FTZ R20, R27, R22 ;  /* 0x000000161b147220 */ /* 0x004fc80000410000 */
[----:B0-----:R-:W-:Y:S01]  /*16c0*/  FMUL.FTZ R9, R20, R26 ;  /* 0x0000001a14097220 */ /* 0x001fe20000410000 */
[----:B---3--:R-:W-:Y:S01]  /*16d0*/  FMUL.FTZ R28, R27, R28 ;  /* 0x0000001c1b1c7220 */ /* 0x008fe20000410000 */
[----:B----4-:R-:W-:Y:S01]  /*16e0*/  FMUL.FTZ R19, R19, UR8 ;  /* 0x0000000813137c20 */ /* 0x010fe20008410000 */
[-C--:B-----5:R-:W-:Y:S01]  /*16f0*/  FMUL.FTZ R23, R23, R10.reuse ;  /* 0x0000000a17177220 */ /* 0x0a0fe20000410000 */
[----:B------:R-:W-:-:S03]  /*1700*/  FMUL.FTZ R7, R7, R10 ;  /* 0x0000000a07077220 */ /* 0x000fc60000410000 */
[----:B------:R-:W-:Y:S01]  /*1710*/  FFMA.FTZ R9, R20, R9, R23 ;  /* 0x0000000914097223 */ /* 0x000fe20000010017 */
[----:B------:R-:W-:-:S04]  /*1720*/  @!P2 IMAD.WIDE R22, R25, 0x4, R12 ;  /* 0x000000041916a825 */ /* 0x000fc800078e020c */
[C---:B------:R-:W-:Y:S01]  /*1730*/  FMUL.FTZ R29, R28.reuse, R26 ;  /* 0x0000001a1c1d7220 */ /* 0x040fe20000410000 */
[C---:B------:R-:W-:Y:S01]  /*1740*/  FFMA.FTZ R8, R28.reuse, R11, R19 ;  /* 0x0000000b1c087223 */ /* 0x040fe20000010013 */
[----:B------:R0:W2:Y:S02]  /*1750*/  @!P2 LDG.E R21, desc[UR14][R22.64] ;  /* 0x0000000e1615a981 */ /* 0x0000a4000c1e1900 */
[----:B------:R-:W-:Y:S01]  /*1760*/  FFMA.FTZ R7, R28, R29, R7 ;  /* 0x0000001d1c077223 */ /* 0x000fe20000010007 */
[----:B------:R-:W-:Y:S01]  /*1770*/  FMUL.FTZ R19, R18, UR8 ;  /* 0x0000000812137c20 */ /* 0x000fe20008410000 */
[----:B------:R-:W-:-:S04]  /*1780*/  @!P2 IMAD.WIDE R28, R25, 0x4, R14 ;  /* 0x00000004191ca825 */ /* 0x000fc800078e020e */
[----:B------:R-:W-:Y:S01]  /*1790*/  FFMA.FTZ R20, R20, R11, R19 ;  /* 0x0000000b14147223 */ /* 0x000fe20000010013 */
[----:B0-----:R-:W-:Y:S01]  /*17a0*/  CS2R R22, SRZ ;  /* 0x0000000000167805 */ /* 0x001fe2000001ff00 */
[----:B------:R-:W-:-:S05]  /*17b0*/  @!P2 IMAD.WIDE R18, R25, 0x4, R16 ;  /* 0x000000041912a825 */ /* 0x000fca00078e0210 */
[----:B------:R-:W3:Y:S04]  /*17c0*/  @!P2 LDG.E R22, desc[UR14][R28.64] ;  /* 0x0000000e1c16a981 */ /* 0x000ee8000c1e1900 */
[----:B------:R2:W4:Y:S02]  /*17d0*/  @!P2 LDG.E R23, desc[UR14][R18.64] ;  /* 0x0000000e1217a981 */ /* 0x000524000c1e1900 */
[----:B--2---:R-:W-:Y:S01]  /*17e0*/  FMUL.FTZ R18, R27, R21 ;  /* 0x000000151b127220 */ /* 0x004fe20000410000 */
[----:B---3--:R-:W-:-:S03]  /*17f0*/  FMUL.FTZ R21, R22, UR8 ;  /* 0x0000000816157c20 */ /* 0x008fc60008410000 */
[----:B------:R-:W-:Y:S01]  /*1800*/  FMUL.FTZ R22, R18, R26 ;  /* 0x0000001a12167220 */ /* 0x000fe20000410000 */
[----:B----4-:R-:W-:-:S04]  /*1810*/  FMUL.FTZ R23, R23, R10 ;  /* 0x0000000a17177220 */ /* 0x010fc80000410000 */
[----:B------:R-:W-:Y:S01]  /*1820*/  FFMA.FTZ R22, R18, R22, R23 ;  /* 0x0000001612167223 */ /* 0x000fe20000010017 */
[----:B------:R-:W-:-:S04]  /*1830*/  @!P2 IADD3 R23, P3, PT, R4, R25, RZ ;  /* 0x000000190417a210 */ /* 0x000fc80007f7e0ff */
[----:B------:R-:W-:Y:S02]  /*1840*/  @!P2 LEA.HI.X.SX32 R29, R25, R24, 0x1, P3 ;  /* 0x00000018191da211 */ /* 0x000fe400018f0eff */
[----:B------:R-:W-:Y:S02]  /*1850*/  @!P2 LEA R28, P3, R23, UR6, 0x2 ;  /* 0x00000006171cac11 */ /* 0x000fe4000f8610ff */
[----:B------:R-:W-:Y:S02]  /*1860*/  IADD3 R25, PT, PT, R25, UR5, RZ ;  /* 0x0000000519197c10 */ /* 0x000fe4000fffe0ff */
[----:B------:R-:W-:Y:S02]  /*1870*/  @!P2 LEA.HI.X R29, R23, UR7, R29, 0x2, P3 ;  /* 0x00000007171dac11 */ /* 0x000fe400098f141d */
[----:B------:R-:W-:Y:S01]  /*1880*/  ISETP.GE.AND P3, PT, R25, R3, PT ;  /* 0x000000031900720c */ /* 0x000fe20003f66270 */
[----:B------:R-:W-:Y:S01]  /*1890*/  FFMA.FTZ R21, R18, R11, R21 ;  /* 0x0000000b12157223 */ /* 0x000fe20000010015 */
[----:B------:R-:W-:-:S06]  /*18a0*/  MOV R23, RZ ;  /* 0x000000ff00177202 */ /* 0x000fcc0000000f00 */
[----:B------:R0:W2:Y:S05]  /*18b0*/  @!P2 LDG.E R23, desc[UR14][R28.64] ;  /* 0x0000000e1c17a981 */ /* 0x0000aa000c1e1900 */
[----:B------:R-:W-:-:S04]  /*18c0*/  @!P3 IADD3 R19, P4, PT, R4, R25, RZ ;  /* 0x000000190413b210 */ /* 0x000fc80007f9e0ff */
[----:B------:R-:W-:Y:S02]  /*18d0*/  @!P3 LEA.HI.X.SX32 R24, R25, R24, 0x1, P4 ;  /* 0x000000181918b211 */ /* 0x000fe400020f0eff */
[----:B------:R-:W-:-:S04]  /*18e0*/  @!P3 LEA R18, P4, R19, UR6, 0x2 ;  /* 0x000000061312bc11 */ /* 0x000fc8000f8810ff */
[----:B------:R-:W-:Y:S01]  /*18f0*/  @!P3 LEA.HI.X R19, R19, UR7, R24, 0x2, P4 ;  /* 0x000000071313bc11 */ /* 0x000fe2000a0f1418 */
[----:B------:R-:W-:Y:S02]  /*1900*/  HFMA2 R24, -RZ, RZ, 0, 0 ;  /* 0x00000000ff187431 */ /* 0x000fe400000001ff */
[----:B0-----:R-:W-:-:S04]  /*1910*/  @!P3 IMAD.WIDE R28, R25, 0x4, R12 ;  /* 0x00000004191cb825 */ /* 0x001fc800078e020c */
[----:B------:R0:W3:Y:S02]  /*1920*/  @!P3 LDG.E R24, desc[UR14][R18.64] ;  /* 0x0000000e1218b981 */ /* 0x0000e4000c1e1900 */
[----:B0-----:R-:W-:-:S06]  /*1930*/  MOV R18, RZ ;  /* 0x000000ff00127202 */ /* 0x001fcc0000000f00 */
[----:B------:R0:W4:Y:S02]  /*1940*/  @!P3 LDG.E R18, desc[UR14][R28.64] ;  /* 0x0000000e1c12b981 */ /* 0x000124000c1e1900 */
[----:B0-----:R-:W-:-:S04]  /*1950*/  @!P3 IMAD.WIDE R28, R25, 0x4, R14 ;  /* 0x00000004191cb825 */ /* 0x001fc800078e020e */
[----:B----4-:R-:W-:Y:S01]  /*1960*/  FMUL.FTZ R27, R27, R18 ;  /* 0x000000121b1b7220 */ /* 0x010fe20000410000 */
[----:B------:R-:W-:-:S06]  /*1970*/  HFMA2 R18, -RZ, RZ, 0, 0 ;  /* 0x00000000ff127431 */ /* 0x000fcc00000001ff */
[----:B------:R-:W4:Y:S02]  /*1980*/  @!P3 LDG.E R18, desc[UR14][R28.64] ;  /* 0x0000000e1c12b981 */ /* 0x000f24000c1e1900 */
[----:B----4-:R-:W-:-:S04]  /*1990*/  FMUL.FTZ R18, R18, UR8 ;  /* 0x0000000812127c20 */ /* 0x010fc80008410000 */
[----:B------:R-:W-:Y:S01]  /*19a0*/  FFMA.FTZ R28, R27, R11, R18 ;  /* 0x0000000b1b1c7223 */ /* 0x000fe20000010012 */
[----:B------:R-:W-:Y:S01]  /*19b0*/  MOV R11, RZ ;  /* 0x000000ff000b7202 */ /* 0x000fe20000000f00 */
[----:B------:R-:W-:-:S05]  /*19c0*/  @!P3 IMAD.WIDE R18, R25, 0x4, R16 ;  /* 0x000000041912b825 */ /* 0x000fca00078e0210 */
[----:B------:R-:W4:Y:S01]  /*19d0*/  @!P3 LDG.E R11, desc[UR14][R18.64] ;  /* 0x0000000e120bb981 */ /* 0x000f22000c1e1900 */
[----:B------:R-:W-:Y:S01]  /*19e0*/  FMUL.FTZ R26, R27, R26 ;  /* 0x0000001a1b1a7220 */ /* 0x000fe20000410000 */
[----:B----4-:R-:W-:-:S04]  /*19f0*/  FMUL.FTZ R10, R11, R10 ;  /* 0x0000000a0b0a7220 */ /* 0x010fc80000410000 */
[----:B------:R-:W-:Y:S02]  /*1a00*/  FFMA.FTZ R27, R27, R26, R10 ;  /* 0x0000001a1b1b7223 */ /* 0x000fe4000001000a */
[----:B------:R-:W0:Y:S02]  /*1a10*/  LDC.64 R10, c[0x0][0xf88] ;  /* 0x0003e200ff0a7b82 */ /* 0x000e240000000a00 */
[----:B0-----:R-:W0:Y:S02]  /*1a20*/  MUFU.RCP R26, R11 ;  /* 0x0000000b001a7308 */ /* 0x001e240000001000 */
[----:B0-----:R-:W-:-:S06]  /*1a30*/  FMUL.FTZ R11, R7, R26 ;  /* 0x0000001a070b7220 */ /* 0x001fcc0000410000 */
[----:B------:R-:W0:Y:S08]  /*1a40*/  MUFU.SQRT R29, R11 ;  /* 0x0000000b001d7308 */ /* 0x000e300000002000 */
[----:B------:R-:W1:Y:S01]  /*1a50*/  MUFU.RCP R10, R10 ;  /* 0x0000000a000a7308 */ /* 0x000e620000001000 */
[----:B0-----:R-:W-:-:S07]  /*1a60*/  FADD.FTZ R29, R29, UR9 ;  /* 0x000000091d1d7e21 */ /* 0x001fce0008010000 */
[----:B------:R-:W0:Y:S01]  /*1a70*/  MUFU.RCP R29, R29 ;  /* 0x0000001d001d7308 */ /* 0x000e220000001000 */
[----:B-1----:R-:W-:Y:S01]  /*1a80*/  FMUL.FTZ R18, R8, R10 ;  /* 0x0000000a08127220 */ /* 0x002fe20000410000 */
[----:B------:R-:W-:-:S03]  /*1a90*/  FMUL.FTZ R11, R22, R26 ;  /* 0x0000001a160b7220 */ /* 0x000fc60000410000 */
[----:B0-----:R-:W-:Y:S01]  /*1aa0*/  FMUL.FTZ R19, R18, R29 ;  /* 0x0000001d12137220 */ /* 0x001fe20000410000 */
[----:B------:R-:W-:-:S06]  /*1ab0*/  FMUL.FTZ R18, R9, R26 ;  /* 0x0000001a09127220 */ /* 0x000fcc0000410000 */
[----:B------:R-:W0:Y:S01]  /*1ac0*/  MUFU.SQRT R18, R18 ;  /* 0x0000001200127308 */ /* 0x000e220000002000 */
[----:B------:R-:W-:Y:S01]  /*1ad0*/  FMUL.FTZ R26, R27, R26 ;  /* 0x0000001a1b1a7220 */ /* 0x000fe20000410000 */
[----:B------:R-:W-:-:S06]  /*1ae0*/  FFMA.FTZ R29, R6, UR10, R19 ;  /* 0x0000000a061d7c23 */ /* 0x000fcc0008010013 */
[----:B------:R-:W1:Y:S01]  /*1af0*/  MUFU.SQRT R11, R11 ;  /* 0x0000000b000b7308 */ /* 0x000e620000002000 */
[----:B0-----:R-:W-:-:S07]  /*1b00*/  FADD.FTZ R19, R18, UR9 ;  /* 0x0000000912137e21 */ /* 0x001fce0008010000 */
[----:B------:R-:W0:Y:S08]  /*1b10*/  MUFU.SQRT R26, R26 ;  /* 0x0000001a001a7308 */ /* 0x000e300000002000 */
[----:B------:R-:W4:Y:S01]  /*1b20*/  MUFU.RCP R19, R19 ;  /* 0x0000001300137308 */ /* 0x000f220000001000 */
[----:B-1----:R-:W-:Y:S01]  /*1b30*/  FADD.FTZ R11, R11, UR9 ;  /* 0x000000090b0b7e21 */ /* 0x002fe20008010000 */
[----:B------:R-:W-:-:S06]  /*1b40*/  FMUL.FTZ R6, R20, R10 ;  /* 0x0000000a14067220 */ /* 0x000fcc0000410000 */
[----:B------:R-:W1:Y:S01]  /*1b50*/  MUFU.RCP R11, R11 ;  /* 0x0000000b000b7308 */ /* 0x000e620000001000 */
[----:B0-----:R-:W-:Y:S01]  /*1b60*/  FADD.FTZ R18, R26, UR9 ;  /* 0x000000091a127e21 */ /* 0x001fe20008010000 */
[----:B----4-:R-:W-:-:S06]  /*1b70*/  FMUL.FTZ R6, R6, R19 ;  /* 0x0000001306067220 */ /* 0x010fcc0000410000 */
[----:B------:R-:W0:Y:S01]  /*1b80*/  MUFU.RCP R19, R18 ;  /* 0x0000001200137308 */ /* 0x000e220000001000 */
[----:B------:R-:W-:Y:S01]  /*1b90*/  FFMA.FTZ R5, R5, UR10, R6 ;  /* 0x0000000a05057c23 */ /* 0x000fe20008010006 */
[-C--:B------:R-:W-:Y:S01]  /*1ba0*/  FMUL.FTZ R6, R21, R10.reuse ;  /* 0x0000000a15067220 */ /* 0x080fe20000410000 */
[----:B------:R-:W-:-:S03]  /*1bb0*/  FMUL.FTZ R10, R28, R10 ;  /* 0x0000000a1c0a7220 */ /* 0x000fc60000410000 */
[----:B-1----:R-:W-:-:S04]  /*1bc0*/  FMUL.FTZ R6, R6, R11 ;  /* 0x0000000b06067220 */ /* 0x002fc80000410000 */
[----:B--2---:R-:W-:Y:S01]  /*1bd0*/  FFMA.FTZ R23, R23, UR10, R6 ;  /* 0x0000000a17177c23 */ /* 0x004fe20008010006 */
[----:B------:R-:W-:Y:S01]  /*1be0*/  IADD3 R6, PT, PT, R0, UR4, RZ ;  /* 0x0000000400067c10 */ /* 0x000fe2000fffe0ff */
[----:B0-----:R-:W-:-:S04]  /*1bf0*/  FMUL.FTZ R19, R10, R19 ;  /* 0x000000130a137220 */ /* 0x001fc80000410000 */
[----:B------:R-:W-:-:S04]  /*1c00*/  @!P0 IMAD.WIDE R10, R6, 0x4, R14 ;  /* 0x00000004060a8825 */ /* 0x000fc800078e020e */
[----:B---3--:R-:W-:Y:S01]  /*1c10*/  FFMA.FTZ R24, R24, UR10, R19 ;  /* 0x0000000a18187c23 */ /* 0x008fe20008010013 */
[C---:B------:R-:W-:Y:S01]  /*1c20*/  @!P0 IMAD.WIDE R18, R6.reuse, 0x4, R12 ;  /* 0x0000000406128825 */ /* 0x040fe200078e020c */
[----:B------:R-:W-:-:S04]  /*1c30*/  IADD3 R26, PT, PT, R6, UR5, RZ ;  /* 0x00000005061a7c10 */ /* 0x000fc8000fffe0ff */
[----:B------:R0:W-:Y:S04]  /*1c40*/  @!P0 STG.E desc[UR14][R18.64], R29 ;  /* 0x0000001d12008986 */ /* 0x0001e8000c10190e */
[----:B------:R1:W-:Y:S01]  /*1c50*/  @!P0 STG.E desc[UR14][R10.64], R8 ;  /* 0x000000080a008986 */ /* 0x0003e2000c10190e */
[----:B0-----:R-:W-:-:S04]  /*1c60*/  @!P0 IMAD.WIDE R18, R6, 0x4, R16 ;  /* 0x0000000406128825 */ /* 0x001fc800078e0210 */
[C---:B-1----:R-:W-:Y:S01]  /*1c70*/  @!P1 IMAD.WIDE R10, R26.reuse, 0x4, R12 ;  /* 0x000000041a0a9825 */ /* 0x042fe200078e020c */
[----:B------:R0:W-:Y:S04]  /*1c80*/  @!P0 STG.E desc[UR14][R18.64], R7 ;  /* 0x0000000712008986 */ /* 0x0001e8000c10190e */
[----:B------:R1:W-:Y:S01]  /*1c90*/  @!P1 STG.E desc[UR14][R10.64], R5 ;  /* 0x000000050a009986 */ /* 0x0003e2000c10190e */
[C---:B0-----:R-:W-:Y:S01]  /*1ca0*/  @!P1 IMAD.WIDE R6, R26.reuse, 0x4, R14 ;  /* 0x000000041a069825 */ /* 0x041fe200078e020e */
[----:B-1----:R-:W-:-:S03]  /*1cb0*/  IADD3 R5, PT, PT, R26, UR5, RZ ;  /* 0x000000051a057c10 */ /* 0x002fc6000fffe0ff */
[----:B------:R-:W-:Y:S01]  /*1cc0*/  @!P1 IMAD.WIDE R10, R26, 0x4, R16 ;  /* 0x000000041a0a9825 */ /* 0x000fe200078e0210 */
[----:B------:R0:W-:Y:S03]  /*1cd0*/  @!P1 STG.E desc[UR14][R6.64], R20 ;  /* 0x0000001406009986 */ /* 0x0001e6000c10190e */
[C---:B------:R-:W-:Y:S01]  /*1ce0*/  @!P2 IMAD.WIDE R18, R5.reuse, 0x4, R12 ;  /* 0x000000040512a825 */ /* 0x040fe200078e020c */
[----:B------:R1:W-:Y:S04]  /*1cf0*/  @!P1 STG.E desc[UR14][R10.64], R9 ;  /* 0x000000090a009986 */ /* 0x0003e8000c10190e */
[----:B------:R2:W-:Y:S01]  /*1d00*/  @!P2 STG.E desc[UR14][R18.64], R23 ;  /* 0x000000171200a986 */ /* 0x0005e2000c10190e */
[----:B0-----:R-:W-:-:S04]  /*1d10*/  @!P2 IMAD.WIDE R6, R5, 0x4, R14 ;  /* 0x000000040506a825 */ /* 0x001fc800078e020e */
[----:B-1----:R-:W-:Y:S01]  /*1d20*/  @!P2 IMAD.WIDE R8, R5, 0x4, R16 ;  /* 0x000000040508a825 */ /* 0x002fe200078e0210 */
[----:B------:R0:W-:Y:S03]  /*1d30*/  @!P2 STG.E desc[UR14][R6.64], R21 ;  /* 0x000000150600a986 */ /* 0x0001e6000c10190e */
[C---:B--2---:R-:W-:Y:S01]  /*1d40*/  @!P3 IMAD.WIDE R18, R25.reuse, 0x4, R12 ;  /* 0x000000041912b825 */ /* 0x044fe200078e020c */
[----:B------:R1:W-:Y:S03]  /*1d50*/  @!P2 STG.E desc[UR14][R8.64], R22 ;  /* 0x000000160800a986 */ /* 0x0003e6000c10190e */
[C---:B------:R-:W-:Y:S01]  /*1d60*/  @!P3 IMAD.WIDE R10, R25.reuse, 0x4, R14 ;  /* 0x00000004190ab825 */ /* 0x040fe200078e020e */
[----:B------:R1:W-:Y:S03]  /*1d70*/  @!P3 STG.E desc[UR14][R18.64], R24 ;  /* 0x000000181200b986 */ /* 0x0003e6000c10190e */
[----:B0-----:R-:W-:Y:S01]  /*1d80*/  @!P3 IMAD.WIDE R6, R25, 0x4, R16 ;  /* 0x000000041906b825 */ /* 0x001fe200078e0210 */
[----:B------:R1:W-:Y:S01]  /*1d90*/  @!P3 STG.E desc[UR14][R10.64], R28 ;  /* 0x0000001c0a00b986 */ /* 0x0003e2000c10190e */
[----:B------:R-:W-:-:S03]  /*1da0*/  ULEA UR4, UR5, UR4, 0x2 ;  /* 0x0000000405047291 */ /* 0x000fc6000f8e10ff */
[----:B------:R1:W-:Y:S03]  /*1db0*/  @!P3 STG.E desc[UR14][R6.64], R27 ;  /* 0x0000001b0600b986 */ /* 0x0003e6000c10190e */
[----:B------:R-:W-:-:S13]  /*1dc0*/  ISETP.LE.AND P0, PT, R3, UR4, PT ;  /* 0x0000000403007c0c */ /* 0x000fda000bf03270 */
[----:B-1----:R-:W-:Y:S05]  /*1dd0*/  @!P0 BRA `(.L_x_59) ;  /* 0xfffffff400988947 */ /* 0x002fea000383ffff */
[----:B------:R-:W-:Y:S05]  /*1de0*/  EXIT ;  /* 0x000000000000794d */ /* 0x000fea0003800000 */
.L_x_58:
[----:B------:R-:W2:Y:S01]  /*1df0*/  LDCU UR12, c[0x0][0xf90] ;  /* 0x0001f200ff0c77ac */ /* 0x000ea20008000800 */
[----:B------:R-:W3:Y:S01]  /*1e00*/  LDCU UR9, c[0x0][0xf7c] ;  /* 0x0001ef80ff0977ac */ /* 0x000ee20008000800 */
[----:B------:R-:W4:Y:S01]  /*1e10*/  LDCU UR8, c[0x0][0xf98] ;  /* 0x0001f300ff0877ac */ /* 0x000f220008000800 */
[----:B------:R-:W0:Y:S01]  /*1e20*/  LDCU.64 UR10, c[0x0][0xf88] ;  /* 0x0001f100ff0a77ac */ /* 0x000e220008000a00 */
[----:B------:R-:W-:-:S05]  /*1e30*/  UMOV UR4, URZ ;  /* 0x000000ff00047c82 */ /* 0x000fca0008000000 */
.L_x_68:
[----:B------:R-:W-:Y:S01]  /*1e40*/  IADD3 R5, PT, PT, R0, UR4, RZ ;  /* 0x0000000400057c10 */ /* 0x000fe2000fffe0ff */
[----:B01----:R-:W-:Y:S01]  /*1e50*/  HFMA2 R25, -RZ, RZ, 0, 0 ;  /* 0x00000000ff197431 */ /* 0x003fe200000001ff */
[----:B--23--:R-:W-:Y:S02]  /*1e60*/  SHF.R.S32.HI R8, RZ, 0x1f, R4 ;  /* 0x0000001fff087819 */ /* 0x00cfe40000011404 */
[----:B------:R-:W-:-:S13]  /*1e70*/  ISETP.GE.AND P0, PT, R5, R3, PT ;  /* 0x000000030500720c */ /* 0x000fda0003f06270 */
[----:B------:R-:W-:Y:S01]  /*1e80*/  @!P0 IMAD.WIDE R20, R5, 0x4, R12 ;  /* 0x0000000405148825 */ /* 0x000fe200078e020c */
[----:B------:R-:W-:-:S04]  /*1e90*/  @!P0 IADD3 R6, P1, PT, R4, R5, RZ ;  /* 0x0000000504068210 */ /* 0x000fc80007f3e0ff */
[----:B-1----:R1:W2:Y:S01]  /*1ea0*/  @!P0 LDG.E R25, desc[UR14][R20.64] ;  /* 0x0000000e14198981 */ /* 0x0022a2000c1e1900 */
[----:B------:R-:W-:Y:S02]  /*1eb0*/  @!P0 LEA.HI.X.SX32 R7, R5, R8, 0x1, P1 ;  /* 0x0000000805078211 */ /* 0x000fe400008f0eff */
[----:B------:R-:W-:-:S04]  /*1ec0*/  @!P0 LEA R18, P1, R6, UR6, 0x2 ;  /* 0x0000000606128c11 */ /* 0x000fc8000f8210ff */
[----:B------:R-:W-:Y:S02]  /*1ed0*/  @!P0 LEA.HI.X R19, R6, UR7, R7, 0x2, P1 ;  /* 0x0000000706138c11 */ /* 0x000fe400088f1407 */
[----:B0-----:R-:W-:-:S04]  /*1ee0*/  IADD3 R7, PT, PT, R5, UR5, RZ ;  /* 0x0000000505077c10 */ /* 0x001fc8000fffe0ff */
[C---:B------:R-:W-:Y:S02]  /*1ef0*/  ISETP.GE.AND P1, PT, R7.reuse, R3, PT ;  /* 0x000000030700720c */ /* 0x040fe40003f26270 */
[----:B------:R-:W-:-:S04]  /*1f00*/  IADD3 R9, PT, PT, R7, UR5, RZ ;  /* 0x0000000507097c10 */ /* 0x000fc8000fffe0ff */
[CC--:B------:R-:W-:Y:S02]  /*1f10*/  ISETP.GE.AND P2, PT, R9.reuse, R3.reuse, PT ;  /* 0x000000030900720c */ /* 0x0c0fe40003f46270 */
[----:B------:R-:W-:Y:S02]  /*1f20*/  IADD3 R11, PT, PT, R9, UR5, RZ ;  /* 0x00000005090b7c10 */ /* 0x000fe4000fffe0ff */
[----:B------:R-:W-:Y:S02]  /*1f30*/  CS2R R26, SRZ ;  /* 0x00000000001a7805 */ /* 0x000fe4000001ff00 */
[----:B------:R-:W-:Y:S02]  /*1f40*/  ISETP.GE.AND P3, PT, R11, R3, PT ;  /* 0x000000030b00720c */ /* 0x000fe40003f66270 */
[----:B------:R-:W-:Y:S01]  /*1f50*/  @!P1 IADD3 R10, P4, PT, R4, R7, RZ ;  /* 0x00000007040a9210 */ /* 0x000fe20007f9e0ff */
[----:B------:R-:W-:Y:S01]  /*1f60*/  @!P0 IMAD.WIDE R22, R5, 0x4, R14 ;  /* 0x0000000405168825 */ /* 0x000fe200078e020e */
[----:B------:R-:W-:Y:S01]  /*1f70*/  MOV R6, RZ ;  /* 0x000000ff00067202 */ /* 0x000fe20000000f00 */
[----:B------:R0:W4:Y:S01]  /*1f80*/  @!P0 LDG.E R27, desc[UR14][R18.64] ;  /* 0x0000000e121b8981 */ /* 0x000122000c1e1900 */
[----:B-1----:R-:W-:-:S02]  /*1f90*/  @!P1 LEA.HI.X.SX32 R21, R7, R8, 0x1, P4 ;  /* 0x0000000807159211 */ /* 0x002fc400020f0eff */
[C---:B------:R-:W-:Y:S02]  /*1fa0*/  @!P1 LEA R20, P4, R10.reuse, UR6, 0x2 ;  /* 0x000000060a149c11 */ /* 0x040fe4000f8810ff */
[----:B------:R1:W3:Y:S02]  /*1fb0*/  @!P0 LDG.E R6, desc[UR14][R22.64] ;  /* 0x0000000e16068981 */ /* 0x0002e4000c1e1900 */
[----:B------:R-:W-:Y:S01]  /*1fc0*/  @!P1 LEA.HI.X R21, R10, UR7, R21, 0x2, P4 ;  /* 0x000000070a159c11 */ /* 0x000fe2000a0f1415 */
[----:B------:R-:W-:Y:S01]  /*1fd0*/  HFMA2 R10, -RZ, RZ, 0, 0 ;  /* 0x00000000ff0a7431 */ /* 0x000fe200000001ff */
[----:B0-----:R-:W-:-:S04]  /*1fe0*/  @!P2 IADD3 R18, P5, PT, R4, R9, RZ ;  /* 0x000000090412a210 */ /* 0x001fc80007fbe0ff */
[-C--:B------:R-:W-:Y:S01]  /*1ff0*/  @!P2 LEA.HI.X.SX32 R29, R9, R8.reuse, 0x1, P5 ;  /* 0x00000008091da211 */ /* 0x080fe200028f0eff */
[----:B-1----:R-:W2:Y:S01]  /*2000*/  MUFU.RCP R22, R2 ;  /* 0x0000000200167308 */ /* 0x002ea20000001000 */
[----:B------:R-:W-:Y:S01]  /*2010*/  @!P2 LEA R28, P4, R18, UR6, 0x2 ;  /* 0x00000006121cac11 */ /* 0x000fe2000f8810ff */
[----:B------:R0:W3:Y:S01]  /*2020*/  @!P1 LDG.E R10, desc[UR14][R20.64] ;  /* 0x0000000e140a9981 */ /* 0x0000e2000c1e1900 */
[----:B------:R-:W-:Y:S02]  /*2030*/  @!P3 IADD3 R19, P5, PT, R4, R11, RZ ;  /* 0x0000000b0413b210 */ /* 0x000fe40007fbe0ff */
[----:B------:R-:W-:Y:S02]  /*2040*/  MOV R23, RZ ;  /* 0x000000ff00177202 */ /* 0x000fe40000000f00 */
[----:B------:R-:W-:Y:S02]  /*2050*/  @!P2 LEA.HI.X R29, R18, UR7, R29, 0x2, P4 ;  /* 0x00000007121dac11 */ /* 0x000fe4000a0f141d */
[----:B------:R-:W-:-:S02]  /*2060*/  @!P3 LEA.HI.X.SX32 R8, R11, R8, 0x1, P5 ;  /* 0x000000080b08b211 */ /* 0x000fc400028f0eff */
[----:B------:R-:W-:Y:S01]  /*2070*/  @!P3 LEA R18, P4, R19, UR6, 0x2 ;  /* 0x000000061312bc11 */ /* 0x000fe2000f8810ff */
[----:B0-----:R-:W-:Y:S01]  /*2080*/  @!P0 IMAD.WIDE R20, R5, 0x4, R16 ;  /* 0x0000000405148825 */ /* 0x001fe200078e0210 */
[----:B------:R0:W3:Y:S02]  /*2090*/  @!P2 LDG.E R26, desc[UR14][R28.64] ;  /* 0x0000000e1c1aa981 */ /* 0x0000e4000c1e1900 */
[----:B------:R-:W-:Y:S01]  /*20a0*/  @!P3 LEA.HI.X R19, R19, UR7, R8, 0x2, P4 ;  /* 0x000000071313bc11 */ /* 0x000fe2000a0f1408 */
[----:B------:R-:W-:Y:S01]  /*20b0*/  HFMA2 R8, -RZ, RZ, 0, 0 ;  /* 0x00000000ff087431 */ /* 0x000fe200000001ff */
[----:B------:R1:W3:Y:S05]  /*20c0*/  @!P0 LDG.E R23, desc[UR14][R20.64] ;  /* 0x0000000e14178981 */ /* 0x0002ea000c1e1900 */
[----:B------:R-:W3:Y:S01]  /*20d0*/  @!P3 LDG.E R8, desc[UR14][R18.64] ;  /* 0x0000000e1208b981 */ /* 0x000ee2000c1e1900 */
[----:B0-----:R-:W-:Y:S01]  /*20e0*/  @!P1 IMAD.WIDE R28, R7, 0x4, R12 ;  /* 0x00000004071c9825 */ /* 0x001fe200078e020c */
[----:B-1----:R-:W-:-:S06]  /*20f0*/  CS2R R20, SRZ ;  /* 0x0000000000147805 */ /* 0x002fcc000001ff00 */
[----:B------:R0:W3:Y:S02]  /*2100*/  @!P1 LDG.E R21, desc[UR14][R28.64] ;  /* 0x0000000e1c159981 */ /* 0x0000e4000c1e1900 */
[----:B0-----:R-:W-:Y:S01]  /*2110*/  CS2R R28, SRZ ;  /* 0x00000000001c7805 */ /* 0x001fe2000001ff00 */
[----:B--2---:R-:W-:Y:S01]  /*2120*/  FMUL.FTZ R18, R22, R25 ;  /* 0x0000001916127220 */ /* 0x004fe20000410000 */
[----:B------:R-:W-:-:S05]  /*2130*/  @!P2 IMAD.WIDE R24, R9, 0x4, R12 ;  /* 0x000000040918a825 */ /* 0x000fca00078e020c */
[----:B------:R0:W2:Y:S02]  /*2140*/  @!P2 LDG.E R29, desc[UR14][R24.64] ;  /* 0x0000000e181da981 */ /* 0x0000a4000c1e1900 */
[----:B0-----:R-:W-:-:S05]  /*2150*/  @!P3 IMAD.WIDE R24, R11, 0x4, R12 ;  /* 0x000000040b18b825 */ /* 0x001fca00078e020c */
[----:B------:R-:W2:Y:S01]  /*2160*/  @!P3 LDG.E R20, desc[UR14][R24.64] ;  /* 0x0000000e1814b981 */ /* 0x000ea2000c1e1900 */
[----:B----4-:R-:W-:Y:S02]  /*2170*/  FFMA.FTZ R27, R27, UR8, R18 ;  /* 0x000000081b1b7c23 */ /* 0x010fe40008010012 */
[----:B------:R-:W0:Y:S01]  /*2180*/  LDC.64 R18, c[0x0][0xf80] ;  /* 0x0003e000ff127b82 */ /* 0x000e220000000a00 */
[----:B---3--:R-:W-:-:S04]  /*2190*/  FMUL.FTZ R21, R22, R21 ;  /* 0x0000001516157220 */ /* 0x008fc80000410000 */
[----:B------:R-:W-:Y:S01]  /*21a0*/  FFMA.FTZ R10, R10, UR8, R21 ;  /* 0x000000080a0a7c23 */ /* 0x000fe20008010015 */
[----:B--2---:R-:W-:-:S04]  /*21b0*/  FMUL.FTZ R29, R22, R29 ;  /* 0x0000001d161d7220 */ /* 0x004fc80000410000 */
[----:B------:R-:W-:Y:S01]  /*21c0*/  FFMA.FTZ R26, R26, UR8, R29 ;  /* 0x000000081a1a7c23 */ /* 0x000fe2000801001d */
[----:B0-----:R-:W-:Y:S01]  /*21d0*/  FADD.FTZ R29, -R18, 1 ;  /* 0x3f800000121d7421 */ /* 0x001fe20000010100 */
[----:B------:R-:W-:-:S03]  /*21e0*/  FMUL.FTZ R21, R22, R20 ;  /* 0x0000001416157220 */ /* 0x000fc60000410000 */
[C---:B------:R-:W-:Y:S01]  /*21f0*/  FMUL.FTZ R20, R27.reuse, R29 ;  /* 0x0000001d1b147220 */ /* 0x040fe20000410000 */
[----:B------:R-:W-:Y:S01]  /*2200*/  FFMA.FTZ R8, R8, UR8, R21 ;  /* 0x0000000808087c23 */ /* 0x000fe20008010015 */
[C---:B------:R-:W-:Y:S02]  /*2210*/  FMUL.FTZ R21, R27.reuse, R19 ;  /* 0x000000131b157220 */ /* 0x040fe40000410000 */
[----:B------:R-:W-:Y:S01]  /*2220*/  FMUL.FTZ R22, R27, R20 ;  /* 0x000000141b167220 */ /* 0x000fe20000410000 */
[----:B------:R-:W-:Y:S01]  /*2230*/  MOV R27, RZ ;  /* 0x000000ff001b7202 */ /* 0x000fe20000000f00 */
[----:B------:R-:W-:Y:S01]  /*2240*/  FFMA.FTZ R6, R6, UR9, R21 ;  /* 0x0000000906067c23 */ /* 0x000fe20008010015 */
[----:B------:R-:W-:-:S05]  /*2250*/  @!P1 IMAD.WIDE R20, R7, 0x4, R16 ;  /* 0x0000000407149825 */ /* 0x000fca00078e0210 */
[----:B------:R0:W2:Y:S01]  /*2260*/  @!P1 LDG.E R27, desc[UR14][R20.64] ;  /* 0x0000000e141b9981 */ /* 0x0000a2000c1e1900 */
[----:B------:R-:W-:Y:S01]  /*2270*/  FFMA.FTZ R25, R23, R18, R22 ;  /* 0x0000001217197223 */ /* 0x000fe20000010016 */
[----:B------:R-:W-:-:S04]  /*2280*/  FMUL.FTZ R23, R10, R29 ;  /* 0x0000001d0a177220 */ /* 0x000fc80000410000 */
[----:B------:R-:W-:Y:S01]  /*2290*/  FMUL.FTZ R24, R10, R23 ;  /* 0x000000170a187220 */ /* 0x000fe20000410000 */
[----:B------:R-:W-:-:S04]  /*22a0*/  @!P3 IMAD.WIDE R22, R11, 0x4, R16 ;  /* 0x000000040b16b825 */ /* 0x000fc800078e0210 */
[----:B0-----:R-:W-:Y:S01]  /*22b0*/  @!P2 IMAD.WIDE R20, R9, 0x4, R16 ;  /* 0x000000040914a825 */ /* 0x001fe200078e0210 */
[----:B------:R0:W3:Y:S03]  /*22c0*/  @!P3 LDG.E R28, desc[UR14][R22.64] ;  /* 0x0000000e161cb981 */ /* 0x0000e6000c1e1900 */
[----:B--2---:R-:W-:Y:S01]  /*22d0*/  FFMA.FTZ R24, R27, R18, R24 ;  /* 0x000000121b187223 */ /* 0x004fe20000010018 */
[----:B------:R-:W-:-:S06]  /*22e0*/  HFMA2 R27, -RZ, RZ, 0, 0 ;  /* 0x00000000ff1b7431 */ /* 0x000fcc00000001ff */
[----:B------:R1:W2:Y:S01]  /*22f0*/  @!P2 LDG.E R27, desc[UR14][R20.64] ;  /* 0x0000000e141ba981 */ /* 0x0002a2000c1e1900 */
[-C--:B0-----:R-:W-:Y:S01]  /*2300*/  FMUL.FTZ R23, R8, R29.reuse ;  /* 0x0000001d08177220 */ /* 0x081fe20000410000 */
[----:B-1----:R-:W-:Y:S01]  /*2310*/  FMUL.FTZ R21, R26, R29 ;  /* 0x0000001d1a157220 */ /* 0x002fe20000410000 */
[-C--:B------:R-:W-:Y:S01]  /*2320*/  FMUL.FTZ R20, R10, R19.reuse ;  /* 0x000000130a147220 */ /* 0x080fe20000410000 */
[----:B------:R-:W-:Y:S02]  /*2330*/  FMUL.FTZ R10, R8, R19 ;  /* 0x00000013080a7220 */ /* 0x000fe40000410000 */
[C---:B------:R-:W-:Y:S01]  /*2340*/  FMUL.FTZ R29, R26.reuse, R21 ;  /* 0x000000151a1d7220 */ /* 0x040fe20000410000 */
[----:B------:R-:W-:Y:S01]  /*2350*/  FMUL.FTZ R26, R26, R19 ;  /* 0x000000131a1a7220 */ /* 0x000fe20000410000 */
[----:B------:R-:W-:-:S04]  /*2360*/  FMUL.FTZ R19, R8, R23 ;  /* 0x0000001708137220 */ /* 0x000fc80000410000 */
[-C--:B---3--:R-:W-:Y:S01]  /*2370*/  FFMA.FTZ R28, R28, R18.reuse, R19 ;  /* 0x000000121c1c7223 */ /* 0x088fe20000010013 */
[----:B------:R-:W-:Y:S01]  /*2380*/  HFMA2 R21, -RZ, RZ, 0, 0 ;  /* 0x00000000ff157431 */ /* 0x000fe200000001ff */
[----:B------:R-:W-:Y:S01]  /*2390*/  MOV R23, RZ ;  /* 0x000000ff00177202 */ /* 0x000fe20000000f00 */
[----:B--2---:R-:W-:Y:S01]  /*23a0*/  FFMA.FTZ R27, R27, R18, R29 ;  /* 0x000000121b1b7223 */ /* 0x004fe2000001001d */
[----:B------:R-:W-:Y:S01]  /*23b0*/  MOV R29, RZ ;  /* 0x000000ff001d7202 */ /* 0x000fe20000000f00 */
[----:B------:R-:W-:-:S05]  /*23c0*/  @!P1 IMAD.WIDE R18, R7, 0x4, R14 ;  /* 0x0000000407129825 */ /* 0x000fca00078e020e */
[----:B------:R0:W2:Y:S02]  /*23d0*/  @!P1 LDG.E R29, desc[UR14][R18.64] ;  /* 0x0000000e121d9981 */ /* 0x0000a4000c1e1900 */
[----:B0-----:R-:W-:-:S05]  /*23e0*/  @!P2 IMAD.WIDE R18, R9, 0x4, R14 ;  /* 0x000000040912a825 */ /* 0x001fca00078e020e */
[----:B------:R0:W3:Y:S02]  /*23f0*/  @!P2 LDG.E R21, desc[UR14][R18.64] ;  /* 0x0000000e1215a981 */ /* 0x0000e4000c1e1900 */
[----:B0-----:R-:W-:-:S05]  /*2400*/  @!P3 IMAD.WIDE R18, R11, 0x4, R14 ;  /* 0x000000040b12b825 */ /* 0x001fca00078e020e */
[----:B------:R0:W5:Y:S01]  /*2410*/  @!P3 LDG.E R23, desc[UR14][R18.64] ;  /* 0x0000000e1217b981 */ /* 0x000162000c1e1900 */
[----:B------:R-:W-:Y:S01]  /*2420*/  ISETP.GE.AND P0, PT, R5, R3, PT ;  /* 0x000000030500720c */ /* 0x000fe20003f06270 */
[----:B------:R-:W-:Y:S01]  /*2430*/  BSSY.RECONVERGENT B0, `(.L_x_60) ;  /* 0x0000012000007945 */ /* 0x000fe20003800200 */
[----:B--2---:R-:W-:Y:S01]  /*2440*/  FFMA.FTZ R8, R29, UR9, R20 ;  /* 0x000000091d087c23 */ /* 0x004fe20008010014 */
[----:B---3--:R-:W-:-:S10]  /*2450*/  FFMA.FTZ R26, R21, UR9, R26 ;  /* 0x00000009151a7c23 */ /* 0x008fd4000801001a */
[----:B0-----:R-:W-:Y:S05]  /*2460*/  @P0 BRA `(.L_x_61) ;  /* 0x0000000000380947 */ /* 0x001fea0003800000 */
[----:B------:R-:W0:Y:S01]  /*2470*/  MUFU.RCP R22, UR11 ;  /* 0x0000000b00167d08 */ /* 0x000e220008001000 */
[----:B------:R-:W-:-:S07]  /*2480*/  IMAD.WIDE R20, R5, 0x4, R16 ;  /* 0x0000000405147825 */ /* 0x000fce00078e0210 */
[----:B------:R-:W1:Y:S01]  /*2490*/  MUFU.RCP R19, UR10 ;  /* 0x0000000a00137d08 */ /* 0x000e620008001000 */
[----:B0-----:R-:W-:-:S07]  /*24a0*/  FMUL.FTZ R22, R25, R22 ;  /* 0x0000001619167220 */ /* 0x001fce0000410000 */
[----:B------:R-:W0:Y:S01]  /*24b0*/  MUFU.SQRT R22, R22 ;  /* 0x0000001600167308 */ /* 0x000e220000002000 */
[----:B-1----:R-:W-:Y:S01]  /*24c0*/  FMUL.FTZ R18, R6, R19 ;  /* 0x0000001306127220 */ /* 0x002fe20000410000 */
[----:B0-----:R-:W-:-:S06]  /*24d0*/  FADD.FTZ R29, R22, UR12 ;  /* 0x0000000c161d7e21 */ /* 0x001fcc0008010000 */
[----:B------:R-:W0:Y:S02]  /*24e0*/  MUFU.RCP R29, R29 ;  /* 0x0000001d001d7308 */ /* 0x000e240000001000 */
[----:B0-----:R-:W-:Y:S01]  /*24f0*/  FMUL.FTZ R29, R18, R29 ;  /* 0x0000001d121d7220 */ /* 0x001fe20000410000 */
[----:B------:R-:W-:-:S05]  /*2500*/  IMAD.WIDE R18, R5, 0x4, R12 ;  /* 0x0000000405127825 */ /* 0x000fca00078e020c */
[----:B------:R0:W-:Y:S02]  /*2510*/  STG.E desc[UR14][R18.64], R29 ;  /* 0x0000001d12007986 */ /* 0x0001e4000c10190e */
[----:B0-----:R-:W-:-:S05]  /*2520*/  IMAD.WIDE R18, R5, 0x4, R14 ;  /* 0x0000000405127825 */ /* 0x001fca00078e020e */
[----:B------:R0:W-:Y:S04]  /*2530*/  STG.E desc[UR14][R18.64], R6 ;  /* 0x0000000612007986 */ /* 0x0001e8000c10190e */
[----:B------:R0:W-:Y:S02]  /*2540*/  STG.E desc[UR14][R20.64], R25 ;  /* 0x0000001914007986 */ /* 0x0001e4000c10190e */
.L_x_61:
[----:B------:R-:W-:Y:S05]  /*2550*/  BSYNC.RECONVERGENT B0 ;  /* 0x0000000000007941 */ /* 0x000fea0003800200 */
.L_x_60:
[----:B------:R-:W-:Y:S04]  /*2560*/  BSSY.RECONVERGENT B0, `(.L_x_62) ;  /* 0x0000010000007945 */ /* 0x000fe80003800200 */
[----:B------:R-:W-:Y:S05]  /*2570*/  @P1 BRA `(.L_x_63) ;  /* 0x0000000000381947 */ /* 0x000fea0003800000 */
[----:B------:R-:W1:Y:S01]  /*2580*/  MUFU.RCP R5, UR11 ;  /* 0x0000000b00057d08 */ /* 0x000e620008001000 */
[----:B0-----:R-:W-:-:S07]  /*2590*/  IMAD.WIDE R20, R7, 0x4, R12 ;  /* 0x0000000407147825 */ /* 0x001fce00078e020c */
[----:B------:R-:W0:Y:S01]  /*25a0*/  MUFU.RCP R19, UR10 ;  /* 0x0000000a00137d08 */ /* 0x000e220008001000 */
[----:B-1----:R-:W-:-:S07]  /*25b0*/  FMUL.FTZ R5, R24, R5 ;  /* 0x0000000518057220 */ /* 0x002fce0000410000 */
        /* <DEDUP_REMOVED lines=10> */
.L_x_63:
[----:B------:R-:W-:Y:S05]  /*2660*/  BSYNC.RECONVERGENT B0 ;  /* 0x0000000000007941 */ /* 0x000fea0003800200 */
.L_x_62:
[----:B------:R-:W-:Y:S04]  /*2670*/  BSSY.RECONVERGENT B0, `(.L_x_64) ;  /* 0x0000010000007945 */ /* 0x000fe80003800200 */
[----:B------:R-:W-:Y:S05]  /*2680*/  @P2 BRA `(.L_x_65) ;  /* 0x0000000000382947 */ /* 0x000fea0003800000 */
[----:B01----:R-:W0:Y:S01]  /*2690*/  MUFU.RCP R6, UR11 ;  /* 0x0000000b00067d08 */ /* 0x003e220008001000 */
        /* <DEDUP_REMOVED lines=9> */
[----:B------:R-:W-:Y:S01]  /*2730*/  IMAD.WIDE R8, R9, 0x4, R16 ;  /* 0x0000000409087825 */ /* 0x000fe200078e0210 */
[----:B------:R2:W-:Y:S04]  /*2740*/  STG.E desc[UR14][R18.64], R21 ;  /* 0x0000001512007986 */ /* 0x0005e8000c10190e */
[----:B------:R2:W-:Y:S04]  /*2750*/  STG.E desc[UR14][R6.64], R26 ;  /* 0x0000001a06007986 */ /* 0x0005e8000c10190e */
[----:B------:R2:W-:Y:S02]  /*2760*/  STG.E desc[UR14][R8.64], R27 ;  /* 0x0000001b08007986 */ /* 0x0005e4000c10190e */
.L_x_65:
[----:B------:R-:W-:Y:S05]  /*2770*/  BSYNC.RECONVERGENT B0 ;  /* 0x0000000000007941 */ /* 0x000fea0003800200 */
.L_x_64:
[----:B------:R-:W-:Y:S01]  /*2780*/  BSSY.RECONVERGENT B0, `(.L_x_66) ;  /* 0x0000011000007945 */ /* 0x000fe20003800200 */
[----:B-----5:R-:W-:-:S03]  /*2790*/  FFMA.FTZ R23, R23, UR9, R10 ;  /* 0x0000000917177c23 */ /* 0x020fc6000801000a */
[----:B------:R-:W-:Y:S05]  /*27a0*/  @P3 BRA `(.L_x_67) ;  /* 0x0000000000383947 */ /* 0x000fea0003800000 */
[----:B------:R-:W3:Y:S01]  /*27b0*/  MUFU.RCP R5, UR11 ;  /* 0x0000000b00057d08 */ /* 0x000ee20008001000 */
[----:B012---:R-:W-:-:S07]  /*27c0*/  IMAD.WIDE R6, R11, 0x4, R12 ;  /* 0x000000040b067825 */ /* 0x007fce00078e020c */
[----:B------:R-:W0:Y:S01]  /*27d0*/  MUFU.RCP R8, UR10 ;  /* 0x0000000a00087d08 */ /* 0x000e220008001000 */
[----:B---3--:R-:W-:-:S07]  /*27e0*/  FMUL.FTZ R5, R28, R5 ;  /* 0x000000051c057220 */ /* 0x008fce0000410000 */
        /* <DEDUP_REMOVED lines=10> */
.L_x_67:
[----:B------:R-:W-:Y:S05]  /*2890*/  BSYNC.RECONVERGENT B0 ;  /* 0x0000000000007941 */ /* 0x000fea0003800200 */
.L_x_66:
[----:B------:R-:W-:-:S06]  /*28a0*/  ULEA UR4, UR5, UR4, 0x2 ;  /* 0x0000000405047291 */ /* 0x000fcc000f8e10ff */
[----:B------:R-:W-:-:S13]  /*28b0*/  ISETP.LE.AND P0, PT, R3, UR4, PT ;  /* 0x0000000403007c0c */ /* 0x000fda000bf03270 */
[----:B------:R-:W-:Y:S05]  /*28c0*/  @!P0 BRA `(.L_x_68) ;  /* 0xfffffff4005c8947 */ /* 0x000fea000383ffff */
[----:B------:R-:W-:Y:S05]  /*28d0*/  EXIT ;  /* 0x000000000000794d */ /* 0x000fea0003800000 */
.L_x_69:
        /* <DEDUP_REMOVED lines=10> */
.L_x_73:


//--------------------- .nv.shared.reserved.0     --------------------------
	.section	.nv.shared.reserved.0,"aw",@nobits
	.weak		__nv_reservedSMEM_offset_0_alias
	.size		__nv_reservedSMEM_offset_0_alias, 0, 64
	.other		__nv_reservedSMEM_offset_0_alias,@"STO_CUDA_RESERVED_SHARED STV_DEFAULT"
__nv_reservedSMEM_offset_0_alias:
	.zero		0
	.zero		64


//--------------------- .nv.global                --------------------------
	.section	.nv.global,"aw",@nobits
.nv.global:
	.type		_ZN56_INTERNAL_3ec342f3_25_fused_lamb_cuda_kernel_cu_a66d8c3e4cuda3std3__48in_placeE,@object
	.size		_ZN56_INTERNAL_3ec342f3_25_fused_lamb_cuda_kernel_cu_a66d8c3e4cuda3std3__48in_placeE,(_ZN56_INTERNAL_3ec342f3_25_fused_lamb_cuda_kernel_cu_a66d8c3e4cuda3std6ranges3__45__cpo8distanceE - _ZN56_INTERNAL_3ec342f3_25_fused_lamb_cuda_kernel_cu_a66d8c3e4cuda3std3__48in_placeE)
_ZN56_INTERNAL_3ec342f3_25_fused_lamb_cuda_kernel_cu_a66d8c3e4cuda3std3__48in_placeE:
	.zero		1
	.type		_ZN56_INTERNAL_3ec342f3_25_fused_lamb_cuda_kernel_cu_a66d8c3e4cuda3std6ranges3__45__cpo8distanceE,@object
	.size		_ZN56_INTERNAL_3ec342f3_25_fused_lamb_cuda_kernel_cu_a66d8c3e4cuda3std6ranges3__45__cpo8distanceE,(_ZN56_INTERNAL_3ec342f3_25_fused_lamb_cuda_kernel_cu_a66d8c3e4cuda3std3__45__cpo6cbeginE - _ZN56_INTERNAL_3ec342f3_25_fused_lamb_cuda_kernel_cu_a66d8c3e4cuda3std6ranges3__45__cpo8distanceE)
_ZN56_INTERNAL_3ec342f3_25_fused_lamb_cuda_kernel_cu_a66d8c3e4cuda3std6ranges3__45__cpo8distanceE:
	.zero		1
	.type		_ZN56_INTERNAL_3ec342f3_25_fused_lamb_cuda_kernel_cu_a66d8c3e4cuda3std3__45__cpo6cbeginE,@object
	.size		_ZN56_INTERNAL_3ec342f3_25_fused_lamb_cuda_kernel_cu_a66d8c3e4cuda3std3__45__cpo6cbeginE,(_ZN56_INTERNAL_3ec342f3_25_fused_lamb_cuda_kernel_cu_a66d8c3e4cuda3std6ranges3__45__cpo7advanceE - _ZN56_INTERNAL_3ec342f3_25_fused_lamb_cuda_kernel_cu_a66d8c3e4cuda3std3__45__cpo6cbeginE)
_ZN56_INTERNAL_3ec342f3_25_fused_lamb_cuda_kernel_cu_a66d8c3e4cuda3std3__45__cpo6cbeginE:
	.zero		1
	.type		_ZN56_INTERNAL_3ec342f3_25_fused_lamb_cuda_kernel_cu_a66d8c3e4cuda3std6ranges3__45__cpo7advanceE,@object
	.size		_ZN56_INTERNAL_3ec342f3_25_fused_lamb_cuda_kernel_cu_a66d8c3e4cuda3std6ranges3__45__cpo7advanceE,(_ZN56_INTERNAL_3ec342f3_25_fused_lamb_cuda_kernel_cu_a66d8c3e4cuda3std3__45__cpo7crbeginE - _ZN56_INTERNAL_3ec342f3_25_fused_lamb_cuda_kernel_cu_a66d8c3e4cuda3std6ranges3__45__cpo7advanceE)
_ZN56_INTERNAL_3ec342f3_25_fused_lamb_cuda_kernel_cu_a66d8c3e4cuda3std6ranges3__45__cpo7advanceE:
	.zero		1
	.type		_ZN56_INTERNAL_3ec342f3_25_fused_lamb_cuda_kernel_cu_a66d8c3e4cuda3std3__45__cpo7crbeginE,@object
	.size		_ZN56_INTERNAL_3ec342f3_25_fused_lamb_cuda_kernel_cu_a66d8c3e4cuda3std3__45__cpo7crbeginE,(_ZN56_INTERNAL_3ec342f3_25_fused_lamb_cuda_kernel_cu_a66d8c3e4cuda3std6ranges3__45__cpo4dataE - _ZN56_INTERNAL_3ec342f3_25_fused_lamb_cuda_kernel_cu_a66d8c3e4cuda3std3__45__cpo7crbeginE)
_ZN56_INTERNAL_3ec342f3_25_fused_lamb_cuda_kernel_cu_a66d8c3e4cuda3std3__45__cpo7crbeginE:
	.zero		1
	.type		_ZN56_INTERNAL_3ec342f3_25_fused_lamb_cuda_kernel_cu_a66d8c3e4cuda3std6ranges3__45__cpo4dataE,@object
	.size		_ZN56_INTERNAL_3ec342f3_25_fused_lamb_cuda_kernel_cu_a66d8c3e4cuda3std6ranges3__45__cpo4dataE,(_ZN56_INTERNAL_3ec342f3_25_fused_lamb_cuda_kernel_cu_a66d8c3e4cuda3std6ranges3__45__cpo5beginE - _ZN56_INTERNAL_3ec342f3_25_fused_lamb_cuda_kernel_cu_a66d8c3e4cuda3std6ranges3__45__cpo4dataE)
_ZN56_INTERNAL_3ec342f3_25_fused_lamb_cuda_kernel_cu_a66d8c3e4cuda3std6ranges3__45__cpo4dataE:
	.zero		1
	.type		_ZN56_INTERNAL_3ec342f3_25_fused_lamb_cuda_kernel_cu_a66d8c3e4cuda3std6ranges3__45__cpo5beginE,@object
	.size		_ZN56_INTERNAL_3ec342f3_25_fused_lamb_cuda_kernel_cu_a66d8c3e4cuda3std6ranges3__45__cpo5beginE,(_ZN56_INTERNAL_3ec342f3_25_fused_lamb_cuda_kernel_cu_a66d8c3e4cuda3std3__458_GLOBAL__N__3ec342f3_25_fused_lamb_cuda_kernel_cu_a66d8c3e6ignoreE - _ZN56_INTERNAL_3ec342f3_25_fused_lamb_cuda_kernel_cu_a66d8c3e4cuda3std6ranges3__45__cpo5beginE)
_ZN56_INTERNAL_3ec342f3_25_fused_lamb_cuda_kernel_cu_a66d8c3e4cuda3std6ranges3__45__cpo5beginE:
	.zero		1
	.type		_ZN56_INTERNAL_3ec342f3_25_fused_lamb_cuda_kernel_cu_a66d8c3e4cuda3std3__458_GLOBAL__N__3ec342f3_25_fused_lamb_cuda_kernel_cu_a66d8c3e6ignoreE,@object
	.size		_ZN56_INTERNAL_3ec342f3_25_fused_lamb_cuda_kernel_cu_a66d8c3e4cuda3std3__458_GLOBAL__N__3ec342f3_25_fused_lamb_cuda_kernel_cu_a66d8c3e6ignoreE,(_ZN56_INTERNAL_3ec342f3_25_fused_lamb_cuda_kernel_cu_a66d8c3e4cuda3std6ranges3__45__cpo4sizeE - _ZN56_INTERNAL_3ec342f3_25_fused_lamb_cuda_kernel_cu_a66d8c3e4cuda3std3__458_GLOBAL__N__3ec342f3_25_fused_lamb_cuda_kernel_cu_a66d8c3e6ignoreE)
_ZN56_INTERNAL_3ec342f3_25_fused_lamb_cuda_kernel_cu_a66d8c3e4cuda3std3__458_GLOBAL__N__3ec342f3_25_fused_lamb_cuda_kernel_cu_a66d8c3e6ignoreE:
	.zero		1
	.type		_ZN56_INTERNAL_3ec342f3_25_fused_lamb_cuda_kernel_cu_a66d8c3e4cuda3std6ranges3__45__cpo4sizeE,@object
	.size		_ZN56_INTERNAL_3ec342f3_25_fused_lamb_cuda_kernel_cu_a66d8c3e4cuda3std6ranges3__45__cpo4sizeE,(_ZN56_INTERNAL_3ec342f3_25_fused_lamb_cuda_kernel_cu_a66d8c3e4cuda3std3__45__cpo5beginE - _ZN56_INTERNAL_3ec342f3_25_fused_lamb_cuda_kernel_cu_a66d8c3e4cuda3std6ranges3__45__cpo4sizeE)
_ZN56_INTERNAL_3ec342f3_25_fused_lamb_cuda_kernel_cu_a66d8c3e4cuda3std6ranges3__45__cpo4sizeE:
	.zero		1
	.type		_ZN56_INTERNAL_3ec342f3_25_fused_lamb_cuda_kernel_cu_a66d8c3e4cuda3std3__45__cpo5beginE,@object
	.size		_ZN56_INTERNAL_3ec342f3_25_fused_lamb_cuda_kernel_cu_a66d8c3e4cuda3std3__45__cpo5beginE,(_ZN56_INTERNAL_3ec342f3_25_fused_lamb_cuda_kernel_cu_a66d8c3e4cuda3std6ranges3__45__cpo6cbeginE - _ZN56_INTERNAL_3ec342f3_25_fused_lamb_cuda_kernel_cu_a66d8c3e4cuda3std3__45__cpo5beginE)
_ZN56_INTERNAL_3ec342f3_25_fused_lamb_cuda_kernel_cu_a66d8c3e4cuda3std3__45__cpo5beginE:
	.zero		1
	.type		_ZN56_INTERNAL_3ec342f3_25_fused_lamb_cuda_kernel_cu_a66d8c3e4cuda3std6ranges3__45__cpo6cbeginE,@object
	.size		_ZN56_INTERNAL_3ec342f3_25_fused_lamb_cuda_kernel_cu_a66d8c3e4cuda3std6ranges3__45__cpo6cbeginE,(_ZN56_INTERNAL_3ec342f3_25_fused_lamb_cuda_kernel_cu_a66d8c3e4cuda3std3__45__cpo6rbeginE - _ZN56_INTERNAL_3ec342f3_25_fused_lamb_cuda_kernel_cu_a66d8c3e4cuda3std6ranges3__45__cpo6cbeginE)
_ZN56_INTERNAL_3ec342f3_25_fused_lamb_cuda_kernel_cu_a66d8c3e4cuda3std6ranges3__45__cpo6cbeginE:
	.zero		1
	.type		_ZN56_INTERNAL_3ec342f3_25_fused_lamb_cuda_kernel_cu_a66d8c3e4cuda3std3__45__cpo6rbeginE,@object
	.size		_ZN56_INTERNAL_3ec342f3_25_fused_lamb_cuda_kernel_cu_a66d8c3e4cuda3std3__45__cpo6rbeginE,(_ZN56_INTERNAL_3ec342f3_25_fused_lamb_cuda_kernel_cu_a66d8c3e4cuda3std6ranges3__45__cpo4nextE - _ZN56_INTERNAL_3ec342f3_25_fused_lamb_cuda_kernel_cu_a66d8c3e4cuda3std3__45__cpo6rbeginE)
_ZN56_INTERNAL_3ec342f3_25_fused_lamb_cuda_kernel_cu_a66d8c3e4cuda3std3__45__cpo6rbeginE:
	.zero		1
	.type		_ZN56_INTERNAL_3ec342f3_25_fused_lamb_cuda_kernel_cu_a66d8c3e4cuda3std6ranges3__45__cpo4nextE,@object
	.size		_ZN56_INTERNAL_3ec342f3_25_fused_lamb_cuda_kernel_cu_a66d8c3e4cuda3std6ranges3__45__cpo4nextE,(_ZN56_INTERNAL_3ec342f3_25_fused_lamb_cuda_kernel_cu_a66d8c3e4cuda3std6ranges3__45__cpo4swapE - _ZN56_INTERNAL_3ec342f3_25_fused_lamb_cuda_kernel_cu_a66d8c3e4cuda3std6ranges3__45__cpo4nextE)
_ZN56_INTERNAL_3ec342f3_25_fused_lamb_cuda_kernel_cu_a66d8c3e4cuda3std6ranges3__45__cpo4nextE:
	.zero		1
	.type		_ZN56_INTERNAL_3ec342f3_25_fused_lamb_cuda_kernel_cu_a66d8c3e4cuda3std6ranges3__45__cpo4swapE,@object
	.size		_ZN56_INTERNAL_3ec342f3_25_fused_lamb_cuda_kernel_cu_a66d8c3e4cuda3std6ranges3__45__cpo4swapE,(_ZN56_INTERNAL_3ec342f3_25_fused_lamb_cuda_kernel_cu_a66d8c3e4cuda3std3__420unreachable_sentinelE - _ZN56_INTERNAL_3ec342f3_25_fused_lamb_cuda_kernel_cu_a66d8c3e4cuda3std6ranges3__45__cpo4swapE)
_ZN56_INTERNAL_3ec342f3_25_fused_lamb_cuda_kernel_cu_a66d8c3e4cuda3std6ranges3__45__cpo4swapE:
	.zero		1
	.type		_ZN56_INTERNAL_3ec342f3_25_fused_lamb_cuda_kernel_cu_a66d8c3e4cuda3std3__420unreachable_sentinelE,@object
	.size		_ZN56_INTERNAL_3ec342f3_25_fused_lamb_cuda_kernel_cu_a66d8c3e4cuda3std3__420unreachable_sentinelE,(_ZN56_INTERNAL_3ec342f3_25_fused_lamb_cuda_kernel_cu_a66d8c3e6thrust24THRUST_300001_SM_1030_NS6system6detail10sequential3seqE - _ZN56_INTERNAL_3ec342f3_25_fused_lamb_cuda_kernel_cu_a66d8c3e4cuda3std3__420unreachable_sentinelE)
_ZN56_INTERNAL_3ec342f3_25_fused_lamb_cuda_kernel_cu_a66d8c3e4cuda3std3__420unreachable_sentinelE:
	.zero		1
	.type		_ZN56_INTERNAL_3ec342f3_25_fused_lamb_cuda_kernel_cu_a66d8c3e6thrust24THRUST_300001_SM_1030_NS6system6detail10sequential3seqE,@object
	.size		_ZN56_INTERNAL_3ec342f3_25_fused_lamb_cuda_kernel_cu_a66d8c3e6thrust24THRUST_300001_SM_1030_NS6system6detail10sequential3seqE,(_ZN56_INTERNAL_3ec342f3_25_fused_lamb_cuda_kernel_cu_a66d8c3e4cuda3std3__45__cpo4cendE - _ZN56_INTERNAL_3ec342f3_25_fused_lamb_cuda_kernel_cu_a66d8c3e6thrust24THRUST_300001_SM_1030_NS6system6detail10sequential3seqE)
_ZN56_INTERNAL_3ec342f3_25_fused_lamb_cuda_kernel_cu_a66d8c3e6thrust24THRUST_300001_SM_1030_NS6system6detail10sequential3seqE:
	.zero		1
	.type		_ZN56_INTERNAL_3ec342f3_25_fused_lamb_cuda_kernel_cu_a66d8c3e4cuda3std3__45__cpo4cendE,@object
	.size		_ZN56_INTERNAL_3ec342f3_25_fused_lamb_cuda_kernel_cu_a66d8c3e4cuda3std3__45__cpo4cendE,(_ZN56_INTERNAL_3ec342f3_25_fused_lamb_cuda_kernel_cu_a66d8c3e4cuda3std6ranges3__45__cpo9iter_swapE - _ZN56_INTERNAL_3ec342f3_25_fused_lamb_cuda_kernel_cu_a66d8c3e4cuda3std3__45__cpo4cendE)
_ZN56_INTERNAL_3ec342f3_25_fused_lamb_cuda_kernel_cu_a66d8c3e4cuda3std3__45__cpo4cendE:
	.zero		1
	.type		_ZN56_INTERNAL_3ec342f3_25_fused_lamb_cuda_kernel_cu_a66d8c3e4cuda3std6ranges3__45__cpo9iter_swapE,@object
	.size		_ZN56_INTERNAL_3ec342f3_25_fused_lamb_cuda_kernel_cu_a66d8c3e4cuda3std6ranges3__45__cpo9iter_swapE,(_ZN56_INTERNAL_3ec342f3_25_fused_lamb_cuda_kernel_cu_a66d8c3e4cuda3std3__45__cpo5crendE - _ZN56_INTERNAL_3ec342f3_25_fused_lamb_cuda_kernel_cu_a66d8c3e4cuda3std6ranges3__45__cpo9iter_swapE)
_ZN56_INTERNAL_3ec342f3_25_fused_lamb_cuda_kernel_cu_a66d8c3e4cuda3std6ranges3__45__cpo9iter_swapE:
	.zero		1
	.type		_ZN56_INTERNAL_3ec342f3_25_fused_lamb_cuda_kernel_cu_a66d8c3e4cuda3std3__45__cpo5crendE,@object
	.size		_ZN56_INTERNAL_3ec342f3_25_fused_lamb_cuda_kernel_cu_a66d8c3e4cuda3std3__45__cpo5crendE,(_ZN56_INTERNAL_3ec342f3_25_fused_lamb_cuda_kernel_cu_a66d8c3e4cuda3std6ranges3__45__cpo5cdataE - _ZN56_INTERNAL_3ec342f3_25_fused_lamb_cuda_kernel_cu_a66d8c3e4cuda3std3__45__cpo5crendE)
_ZN56_INTERNAL_3ec342f3_25_fused_lamb_cuda_kernel_cu_a66d8c3e4cuda3std3__45__cpo5crendE:
	.zero		1
	.type		_ZN56_INTERNAL_3ec342f3_25_fused_lamb_cuda_kernel_cu_a66d8c3e4cuda3std6ranges3__45__cpo5cdataE,@object
	.size		_ZN56_INTERNAL_3ec342f3_25_fused_lamb_cuda_kernel_cu_a66d8c3e4cuda3std6ranges3__45__cpo5cdataE,(_ZN56_INTERNAL_3ec342f3_25_fused_lamb_cuda_kernel_cu_a66d8c3e4cuda3std6ranges3__45__cpo3endE - _ZN56_INTERNAL_3ec342f3_25_fused_lamb_cuda_kernel_cu_a66d8c3e4cuda3std6ranges3__45__cpo5cdataE)
_ZN56_INTERNAL_3ec342f3_25_fused_lamb_cuda_kernel_cu_a66d8c3e4cuda3std6ranges3__45__cpo5cdataE:
	.zero		1
	.type		_ZN56_INTERNAL_3ec342f3_25_fused_lamb_cuda_kernel_cu_a66d8c3e4cuda3std6ranges3__45__cpo3endE,@object
	.size		_ZN56_INTERNAL_3ec342f3_25_fused_lamb_cuda_kernel_cu_a66d8c3e4cuda3std6ranges3__45__cpo3endE,(_ZN56_INTERNAL_3ec342f3_25_fused_lamb_cuda_kernel_cu_a66d8c3e4cuda3std3__419piecewise_constructE - _ZN56_INTERNAL_3ec342f3_25_fused_lamb_cuda_kernel_cu_a66d8c3e4cuda3std6ranges3__45__cpo3endE)
_ZN56_INTERNAL_3ec342f3_25_fused_lamb_cuda_kernel_cu_a66d8c3e4cuda3std6ranges3__45__cpo3endE:
	.zero		1
	.type		_ZN56_INTERNAL_3ec342f3_25_fused_lamb_cuda_kernel_cu_a66d8c3e4cuda3std3__419piecewise_constructE,@object
	.size		_ZN56_INTERNAL_3ec342f3_25_fused_lamb_cuda_kernel_cu_a66d8c3e4cuda3std3__419piecewise_constructE,(_ZN56_INTERNAL_3ec342f3_25_fused_lamb_cuda_kernel_cu_a66d8c3e4cuda3std6ranges3__45__cpo5ssizeE - _ZN56_INTERNAL_3ec342f3_25_fused_lamb_cuda_kernel_cu_a66d8c3e4cuda3std3__419piecewise_constructE)
_ZN56_INTERNAL_3ec342f3_25_fused_lamb_cuda_kernel_cu_a66d8c3e4cuda3std3__419piecewise_constructE:
	.zero		1
	.type		_ZN56_INTERNAL_3ec342f3_25_fused_lamb_cuda_kernel_cu_a66d8c3e4cuda3std6ranges3__45__cpo5ssizeE,@object
	.size		_ZN56_INTERNAL_3ec342f3_25_fused_lamb_cuda_kernel_cu_a66d8c3e4cuda3std6ranges3__45__cpo5ssizeE,(_ZN56_INTERNAL_3ec342f3_25_fused_lamb_cuda_kernel_cu_a66d8c3e4cuda3std3__45__cpo3endE - _ZN56_INTERNAL_3ec342f3_25_fused_lamb_cuda_kernel_cu_a66d8c3e4cuda3std6ranges3__45__cpo5ssizeE)
_ZN56_INTERNAL_3ec342f3_25_fused_lamb_cuda_kernel_cu_a66d8c3e4cuda3std6ranges3__45__cpo5ssizeE:
	.zero		1
	.type		_ZN56_INTERNAL_3ec342f3_25_fused_lamb_cuda_kernel_cu_a66d8c3e4cuda3std3__45__cpo3endE,@object
	.size		_ZN56_INTERNAL_3ec342f3_25_fused_lamb_cuda_kernel_cu_a66d8c3e4cuda3std3__45__cpo3endE,(_ZN56_INTERNAL_3ec342f3_25_fused_lamb_cuda_kernel_cu_a66d8c3e4cuda3std6ranges3__45__cpo4cendE - _ZN56_INTERNAL_3ec342f3_25_fused_lamb_cuda_kernel_cu_a66d8c3e4cuda3std3__45__cpo3endE)
_ZN56_INTERNAL_3ec342f3_25_fused_lamb_cuda_kernel_cu_a66d8c3e4cuda3std3__45__cpo3endE:
	.zero		1
	.type		_ZN56_INTERNAL_3ec342f3_25_fused_lamb_cuda_kernel_cu_a66d8c3e4cuda3std6ranges3__45__cpo4cendE,@object
	.size		_ZN56_INTERNAL_3ec342f3_25_fused_lamb_cuda_kernel_cu_a66d8c3e4cuda3std6ranges3__45__cpo4cendE,(_ZN56_INTERNAL_3ec342f3_25_fused_lamb_cuda_kernel_cu_a66d8c3e4cuda3std3__45__cpo4rendE - _ZN56_INTERNAL_3ec342f3_25_fused_lamb_cuda_kernel_cu_a66d8c3e4cuda3std6ranges3__45__cpo4cendE)
_ZN56_INTERNAL_3ec342f3_25_fused_lamb_cuda_kernel_cu_a66d8c3e4cuda3std6ranges3__45__cpo4cendE:
	.zero		1
	.type		_ZN56_INTERNAL_3ec342f3_25_fused_lamb_cuda_kernel_cu_a66d8c3e4cuda3std3__45__cpo4rendE,@object
	.size		_ZN56_INTERNAL_3ec342f3_25_fused_lamb_cuda_kernel_cu_a66d8c3e4cuda3std3__45__cpo4rendE,(_ZN56_INTERNAL_3ec342f3_25_fused_lamb_cuda_kernel_cu_a66d8c3e4cuda3std6ranges3__45__cpo4prevE - _ZN56_INTERNAL_3ec342f3_25_fused_lamb_cuda_kernel_cu_a66d8c3e4cuda3std3__45__cpo4rendE)
_ZN56_INTERNAL_3ec342f3_25_fused_lamb_cuda_kernel_cu_a66d8c3e4cuda3std3__45__cpo4rendE:
	.zero		1
	.type		_ZN56_INTERNAL_3ec342f3_25_fused_lamb_cuda_kernel_cu_a66d8c3e4cuda3std6ranges3__45__cpo4prevE,@object
	.size		_ZN56_INTERNAL_3ec342f3_25_fused_lamb_cuda_kernel_cu_a66d8c3e4cuda3std6ranges3__45__cpo4prevE,(_ZN56_INTERNAL_3ec342f3_25_fused_lamb_cuda_kernel_cu_a66d8c3e4cuda3std6ranges3__45__cpo9iter_moveE - _ZN56_INTERNAL_3ec342f3_25_fused_lamb_cuda_kernel_cu_a66d8c3e4cuda3std6ranges3__45__cpo4prevE)
_ZN56_INTERNAL_3ec342f3_25_fused_lamb_cuda_kernel_cu_a66d8c3e4cuda3std6ranges3__45__cpo4prevE:
	.zero		1
	.type		_ZN56_INTERNAL_3ec342f3_25_fused_lamb_cuda_kernel_cu_a66d8c3e4cuda3std6ranges3__45__cpo9iter_moveE,@object
	.size		_ZN56_INTERNAL_3ec342f3_25_fused_lamb_cuda_kernel_cu_a66d8c3e4cuda3std6ranges3__45__cpo9iter_moveE,(.L_13 - _ZN56_INTERNAL_3ec342f3_25_fused_lamb_cuda_kernel_cu_a66d8c3e4cuda3std6ranges3__45__cpo9iter_moveE)
_ZN56_INTERNAL_3ec342f3_25_fused_lamb_cuda_kernel_cu_a66d8c3e4cuda3std6ranges3__45__cpo9iter_moveE:
	.zero		1
.L_13:


//--------------------- .nv.constant0._Z25multi_tensor_apply_kernelI18TensorListMetadataILi2EE17LAMBStage2FunctorIN3c104HalfEEJPfS6_ffEEvlPViT_T0_DpT1_ --------------------------
	.section	.nv.constant0._Z25multi_tensor_apply_kernelI18TensorListMetadataILi2EE17LAMBStage2FunctorIN3c104HalfEEJPfS6_ffEEvlPViT_T0_DpT1_,"a",@progbits
	.sectionflags	@""
	.align	4
.nv.constant0._Z25multi_tensor_apply_kernelI18TensorListMetadataILi2EE17LAMBStage2FunctorIN3c104HalfEEJPfS6_ffEEvlPViT_T0_DpT1_:
	.zero		4088


//--------------------- .nv.constant0._Z25multi_tensor_apply_kernelI18TensorListMetadataILi2EE17LAMBStage2FunctorIfEJPfS4_ffEEvlPViT_T0_DpT1_ --------------------------
	.section	.nv.constant0._Z25multi_tensor_apply_kernelI18TensorListMetadataILi2EE17LAMBStage2FunctorIfEJPfS4_ffEEvlPViT_T0_DpT1_,"a",@progbits
	.sectionflags	@""
	.align	4
.nv.constant0._Z25multi_tensor_apply_kernelI18TensorListMetadataILi2EE17LAMBStage2FunctorIfEJPfS4_ffEEvlPViT_T0_DpT1_:
	.zero		4088


//--------------------- .nv.constant0._Z25multi_tensor_apply_kernelI18TensorListMetadataILi4EE17LAMBStage1FunctorIN3c104HalfEEJffffff10adamMode_tfffEEvlPViT_T0_DpT1_ --------------------------
	.section	.nv.constant0._Z25multi_tensor_apply_kernelI18TensorListMetadataILi4EE17LAMBStage1FunctorIN3c104HalfEEJffffff10adamMode_tfffEEvlPViT_T0_DpT1_,"a",@progbits
	.sectionflags	@""
	.align	4
.nv.constant0._Z25multi_tensor_apply_kernelI18TensorListMetadataILi4EE17LAMBStage1FunctorIN3c104HalfEEJffffff10adamMode_tfffEEvlPViT_T0_DpT1_:
	.zero		4004


//--------------------- .nv.constant0._Z25multi_tensor_apply_kernelI18TensorListMetadataILi4EE17LAMBStage1FunctorIfEJffffff10adamMode_tfffEEvlPViT_T0_DpT1_ --------------------------
	.section	.nv.constant0._Z25multi_tensor_apply_kernelI18TensorListMetadataILi4EE17LAMBStage1FunctorIfEJffffff10adamMode_tfffEEvlPViT_T0_DpT1_,"a",@progbits
	.sectionflags	@""
	.align	4
.nv.constant0._Z25multi_tensor_apply_kernelI18TensorListMetadataILi4EE17LAMBStage1FunctorIfEJffffff10adamMode_tfffEEvlPViT_T0_DpT1_:
	.zero		4004


//--------------------- SYMBOLS --------------------------

	.type		.nv.reservedSmem.offset0,@object
	.size		.nv.reservedSmem.offset0,0x4
